//
// Generated by NVIDIA NVVM Compiler
//
// Compiler Build ID: CL-36424714
// Cuda compilation tools, release 13.0, V13.0.88
// Based on NVVM 20.0.0
//

.version 9.0
.target sm_100
.address_size 64

	// .globl	_Z15compute_x1_normPKfPfii
.extern .func  (.param .b32 func_retval0) vprintf
(
	.param .b64 vprintf_param_0,
	.param .b64 vprintf_param_1
)
;
.global .align 1 .b8 $str[32] = {99, 111, 109, 112, 117, 116, 101, 95, 120, 49, 95, 110, 111, 114, 109, 32, 107, 101, 114, 110, 101, 108, 32, 115, 116, 97, 114, 116, 101, 100, 10};

.visible .entry _Z15compute_x1_normPKfPfii(
	.param .u64 .ptr .align 1 _Z15compute_x1_normPKfPfii_param_0,
	.param .u64 .ptr .align 1 _Z15compute_x1_normPKfPfii_param_1,
	.param .u32 _Z15compute_x1_normPKfPfii_param_2,
	.param .u32 _Z15compute_x1_normPKfPfii_param_3
)
{
	.reg .pred 	%p<12>;
	.reg .b32 	%r<41>;
	.reg .b32 	%f<83>;
	.reg .b64 	%rd<18>;

	ld.param.u64 	%rd4, [_Z15compute_x1_normPKfPfii_param_0];
	ld.param.u64 	%rd3, [_Z15compute_x1_normPKfPfii_param_1];
	ld.param.u32 	%r23, [_Z15compute_x1_normPKfPfii_param_2];
	ld.param.u32 	%r24, [_Z15compute_x1_normPKfPfii_param_3];
	cvta.to.global.u64 	%rd1, %rd4;
	mov.u32 	%r25, %ctaid.x;
	mov.u32 	%r26, %ntid.x;
	mov.u32 	%r27, %tid.x;
	mad.lo.s32 	%r1, %r25, %r26, %r27;
	or.b32  	%r28, %r27, %r25;
	setp.ne.s32 	%p1, %r28, 0;
	@%p1 bra 	$L__BB0_2;
	mov.u64 	%rd5, $str;
	cvta.global.u64 	%rd6, %rd5;
	{ // callseq 0, 0
	.param .b64 param0;
	st.param.b64 	[param0], %rd6;
	.param .b64 param1;
	st.param.b64 	[param1], 0;
	.param .b32 retval0;
	call.uni (retval0), 
	vprintf, 
	(
	param0, 
	param1
	);
	ld.param.b32 	%r29, [retval0];
	} // callseq 0
$L__BB0_2:
	setp.ge.s32 	%p2, %r1, %r23;
	@%p2 bra 	$L__BB0_17;
	setp.lt.s32 	%p3, %r24, 1;
	mov.f32 	%f82, 0f00000000;
	@%p3 bra 	$L__BB0_16;
	mul.lo.s32 	%r2, %r24, %r1;
	and.b32  	%r3, %r24, 15;
	setp.lt.u32 	%p4, %r24, 16;
	mov.f32 	%f82, 0f00000000;
	mov.b32 	%r37, 0;
	@%p4 bra 	$L__BB0_7;
	and.b32  	%r37, %r24, 2147483632;
	neg.s32 	%r35, %r37;
	add.s64 	%rd2, %rd1, 32;
	mov.f32 	%f82, 0f00000000;
	mov.u32 	%r34, %r2;
$L__BB0_6:
	.pragma "nounroll";
	mul.wide.s32 	%rd7, %r34, 4;
	add.s64 	%rd8, %rd2, %rd7;
	ld.global.f32 	%f18, [%rd8+-32];
	fma.rn.f32 	%f19, %f18, %f18, %f82;
	ld.global.f32 	%f20, [%rd8+-28];
	fma.rn.f32 	%f21, %f20, %f20, %f19;
	ld.global.f32 	%f22, [%rd8+-24];
	fma.rn.f32 	%f23, %f22, %f22, %f21;
	ld.global.f32 	%f24, [%rd8+-20];
	fma.rn.f32 	%f25, %f24, %f24, %f23;
	ld.global.f32 	%f26, [%rd8+-16];
	fma.rn.f32 	%f27, %f26, %f26, %f25;
	ld.global.f32 	%f28, [%rd8+-12];
	fma.rn.f32 	%f29, %f28, %f28, %f27;
	ld.global.f32 	%f30, [%rd8+-8];
	fma.rn.f32 	%f31, %f30, %f30, %f29;
	ld.global.f32 	%f32, [%rd8+-4];
	fma.rn.f32 	%f33, %f32, %f32, %f31;
	ld.global.f32 	%f34, [%rd8];
	fma.rn.f32 	%f35, %f34, %f34, %f33;
	ld.global.f32 	%f36, [%rd8+4];
	fma.rn.f32 	%f37, %f36, %f36, %f35;
	ld.global.f32 	%f38, [%rd8+8];
	fma.rn.f32 	%f39, %f38, %f38, %f37;
	ld.global.f32 	%f40, [%rd8+12];
	fma.rn.f32 	%f41, %f40, %f40, %f39;
	ld.global.f32 	%f42, [%rd8+16];
	fma.rn.f32 	%f43, %f42, %f42, %f41;
	ld.global.f32 	%f44, [%rd8+20];
	fma.rn.f32 	%f45, %f44, %f44, %f43;
	ld.global.f32 	%f46, [%rd8+24];
	fma.rn.f32 	%f47, %f46, %f46, %f45;
	ld.global.f32 	%f48, [%rd8+28];
	fma.rn.f32 	%f82, %f48, %f48, %f47;
	add.s32 	%r35, %r35, 16;
	add.s32 	%r34, %r34, 16;
	setp.ne.s32 	%p5, %r35, 0;
	@%p5 bra 	$L__BB0_6;
$L__BB0_7:
	setp.eq.s32 	%p6, %r3, 0;
	@%p6 bra 	$L__BB0_16;
	and.b32  	%r11, %r24, 7;
	setp.lt.u32 	%p7, %r3, 8;
	@%p7 bra 	$L__BB0_10;
	add.s32 	%r32, %r37, %r2;
	mul.wide.s32 	%rd9, %r32, 4;
	add.s64 	%rd10, %rd1, %rd9;
	ld.global.f32 	%f50, [%rd10];
	fma.rn.f32 	%f51, %f50, %f50, %f82;
	ld.global.f32 	%f52, [%rd10+4];
	fma.rn.f32 	%f53, %f52, %f52, %f51;
	ld.global.f32 	%f54, [%rd10+8];
	fma.rn.f32 	%f55, %f54, %f54, %f53;
	ld.global.f32 	%f56, [%rd10+12];
	fma.rn.f32 	%f57, %f56, %f56, %f55;
	ld.global.f32 	%f58, [%rd10+16];
	fma.rn.f32 	%f59, %f58, %f58, %f57;
	ld.global.f32 	%f60, [%rd10+20];
	fma.rn.f32 	%f61, %f60, %f60, %f59;
	ld.global.f32 	%f62, [%rd10+24];
	fma.rn.f32 	%f63, %f62, %f62, %f61;
	ld.global.f32 	%f64, [%rd10+28];
	fma.rn.f32 	%f82, %f64, %f64, %f63;
	add.s32 	%r37, %r37, 8;
$L__BB0_10:
	setp.eq.s32 	%p8, %r11, 0;
	@%p8 bra 	$L__BB0_16;
	and.b32  	%r14, %r24, 3;
	setp.lt.u32 	%p9, %r11, 4;
	@%p9 bra 	$L__BB0_13;
	add.s32 	%r33, %r37, %r2;
	mul.wide.s32 	%rd11, %r33, 4;
	add.s64 	%rd12, %rd1, %rd11;
	ld.global.f32 	%f66, [%rd12];
	fma.rn.f32 	%f67, %f66, %f66, %f82;
	ld.global.f32 	%f68, [%rd12+4];
	fma.rn.f32 	%f69, %f68, %f68, %f67;
	ld.global.f32 	%f70, [%rd12+8];
	fma.rn.f32 	%f71, %f70, %f70, %f69;
	ld.global.f32 	%f72, [%rd12+12];
	fma.rn.f32 	%f82, %f72, %f72, %f71;
	add.s32 	%r37, %r37, 4;
$L__BB0_13:
	setp.eq.s32 	%p10, %r14, 0;
	@%p10 bra 	$L__BB0_16;
	add.s32 	%r40, %r37, %r2;
	neg.s32 	%r39, %r14;
$L__BB0_15:
	.pragma "nounroll";
	mul.wide.s32 	%rd13, %r40, 4;
	add.s64 	%rd14, %rd1, %rd13;
	ld.global.f32 	%f73, [%rd14];
	fma.rn.f32 	%f82, %f73, %f73, %f82;
	add.s32 	%r40, %r40, 1;
	add.s32 	%r39, %r39, 1;
	setp.ne.s32 	%p11, %r39, 0;
	@%p11 bra 	$L__BB0_15;
$L__BB0_16:
	cvta.to.global.u64 	%rd15, %rd3;
	mul.wide.s32 	%rd16, %r1, 4;
	add.s64 	%rd17, %rd15, %rd16;
	st.global.f32 	[%rd17], %f82;
$L__BB0_17:
	ret;

}
	// .globl	_Z15compute_x2_normPKfPfiii
.visible .entry _Z15compute_x2_normPKfPfiii(
	.param .u64 .ptr .align 1 _Z15compute_x2_normPKfPfiii_param_0,
	.param .u64 .ptr .align 1 _Z15compute_x2_normPKfPfiii_param_1,
	.param .u32 _Z15compute_x2_normPKfPfiii_param_2,
	.param .u32 _Z15compute_x2_normPKfPfiii_param_3,
	.param .u32 _Z15compute_x2_normPKfPfiii_param_4
)
{
	.reg .pred 	%p<11>;
	.reg .b32 	%r<45>;
	.reg .b32 	%f<83>;
	.reg .b64 	%rd<16>;

	ld.param.u64 	%rd4, [_Z15compute_x2_normPKfPfiii_param_0];
	ld.param.u64 	%rd3, [_Z15compute_x2_normPKfPfiii_param_1];
	ld.param.u32 	%r27, [_Z15compute_x2_normPKfPfiii_param_2];
	ld.param.u32 	%r25, [_Z15compute_x2_normPKfPfiii_param_3];
	ld.param.u32 	%r26, [_Z15compute_x2_normPKfPfiii_param_4];
	cvta.to.global.u64 	%rd1, %rd4;
	mov.u32 	%r28, %ctaid.x;
	mov.u32 	%r29, %ntid.x;
	mov.u32 	%r30, %tid.x;
	mad.lo.s32 	%r1, %r28, %r29, %r30;
	mul.lo.s32 	%r31, %r25, %r27;
	setp.ge.s32 	%p1, %r1, %r31;
	@%p1 bra 	$L__BB1_15;
	div.s32 	%r2, %r1, %r25;
	mul.lo.s32 	%r32, %r2, %r25;
	sub.s32 	%r3, %r1, %r32;
	setp.lt.s32 	%p2, %r26, 1;
	mov.f32 	%f82, 0f00000000;
	@%p2 bra 	$L__BB1_14;
	mad.lo.s32 	%r34, %r2, %r25, %r3;
	mul.lo.s32 	%r4, %r34, %r26;
	and.b32  	%r5, %r26, 15;
	setp.lt.u32 	%p3, %r26, 16;
	mov.f32 	%f82, 0f00000000;
	mov.b32 	%r41, 0;
	@%p3 bra 	$L__BB1_5;
	and.b32  	%r41, %r26, 2147483632;
	neg.s32 	%r39, %r41;
	add.s64 	%rd2, %rd1, 32;
	mov.f32 	%f82, 0f00000000;
	mov.u32 	%r38, %r4;
$L__BB1_4:
	.pragma "nounroll";
	mul.wide.s32 	%rd5, %r38, 4;
	add.s64 	%rd6, %rd2, %rd5;
	ld.global.f32 	%f18, [%rd6+-32];
	fma.rn.f32 	%f19, %f18, %f18, %f82;
	ld.global.f32 	%f20, [%rd6+-28];
	fma.rn.f32 	%f21, %f20, %f20, %f19;
	ld.global.f32 	%f22, [%rd6+-24];
	fma.rn.f32 	%f23, %f22, %f22, %f21;
	ld.global.f32 	%f24, [%rd6+-20];
	fma.rn.f32 	%f25, %f24, %f24, %f23;
	ld.global.f32 	%f26, [%rd6+-16];
	fma.rn.f32 	%f27, %f26, %f26, %f25;
	ld.global.f32 	%f28, [%rd6+-12];
	fma.rn.f32 	%f29, %f28, %f28, %f27;
	ld.global.f32 	%f30, [%rd6+-8];
	fma.rn.f32 	%f31, %f30, %f30, %f29;
	ld.global.f32 	%f32, [%rd6+-4];
	fma.rn.f32 	%f33, %f32, %f32, %f31;
	ld.global.f32 	%f34, [%rd6];
	fma.rn.f32 	%f35, %f34, %f34, %f33;
	ld.global.f32 	%f36, [%rd6+4];
	fma.rn.f32 	%f37, %f36, %f36, %f35;
	ld.global.f32 	%f38, [%rd6+8];
	fma.rn.f32 	%f39, %f38, %f38, %f37;
	ld.global.f32 	%f40, [%rd6+12];
	fma.rn.f32 	%f41, %f40, %f40, %f39;
	ld.global.f32 	%f42, [%rd6+16];
	fma.rn.f32 	%f43, %f42, %f42, %f41;
	ld.global.f32 	%f44, [%rd6+20];
	fma.rn.f32 	%f45, %f44, %f44, %f43;
	ld.global.f32 	%f46, [%rd6+24];
	fma.rn.f32 	%f47, %f46, %f46, %f45;
	ld.global.f32 	%f48, [%rd6+28];
	fma.rn.f32 	%f82, %f48, %f48, %f47;
	add.s32 	%r39, %r39, 16;
	add.s32 	%r38, %r38, 16;
	setp.ne.s32 	%p4, %r39, 0;
	@%p4 bra 	$L__BB1_4;
$L__BB1_5:
	setp.eq.s32 	%p5, %r5, 0;
	@%p5 bra 	$L__BB1_14;
	and.b32  	%r13, %r26, 7;
	setp.lt.u32 	%p6, %r5, 8;
	@%p6 bra 	$L__BB1_8;
	add.s32 	%r35, %r41, %r4;
	mul.wide.s32 	%rd7, %r35, 4;
	add.s64 	%rd8, %rd1, %rd7;
	ld.global.f32 	%f50, [%rd8];
	fma.rn.f32 	%f51, %f50, %f50, %f82;
	ld.global.f32 	%f52, [%rd8+4];
	fma.rn.f32 	%f53, %f52, %f52, %f51;
	ld.global.f32 	%f54, [%rd8+8];
	fma.rn.f32 	%f55, %f54, %f54, %f53;
	ld.global.f32 	%f56, [%rd8+12];
	fma.rn.f32 	%f57, %f56, %f56, %f55;
	ld.global.f32 	%f58, [%rd8+16];
	fma.rn.f32 	%f59, %f58, %f58, %f57;
	ld.global.f32 	%f60, [%rd8+20];
	fma.rn.f32 	%f61, %f60, %f60, %f59;
	ld.global.f32 	%f62, [%rd8+24];
	fma.rn.f32 	%f63, %f62, %f62, %f61;
	ld.global.f32 	%f64, [%rd8+28];
	fma.rn.f32 	%f82, %f64, %f64, %f63;
	add.s32 	%r41, %r41, 8;
$L__BB1_8:
	setp.eq.s32 	%p7, %r13, 0;
	@%p7 bra 	$L__BB1_14;
	and.b32  	%r16, %r26, 3;
	setp.lt.u32 	%p8, %r13, 4;
	@%p8 bra 	$L__BB1_11;
	add.s32 	%r36, %r41, %r4;
	mul.wide.s32 	%rd9, %r36, 4;
	add.s64 	%rd10, %rd1, %rd9;
	ld.global.f32 	%f66, [%rd10];
	fma.rn.f32 	%f67, %f66, %f66, %f82;
	ld.global.f32 	%f68, [%rd10+4];
	fma.rn.f32 	%f69, %f68, %f68, %f67;
	ld.global.f32 	%f70, [%rd10+8];
	fma.rn.f32 	%f71, %f70, %f70, %f69;
	ld.global.f32 	%f72, [%rd10+12];
	fma.rn.f32 	%f82, %f72, %f72, %f71;
	add.s32 	%r41, %r41, 4;
$L__BB1_11:
	setp.eq.s32 	%p9, %r16, 0;
	@%p9 bra 	$L__BB1_14;
	add.s32 	%r44, %r41, %r4;
	neg.s32 	%r43, %r16;
$L__BB1_13:
	.pragma "nounroll";
	mul.wide.s32 	%rd11, %r44, 4;
	add.s64 	%rd12, %rd1, %rd11;
	ld.global.f32 	%f73, [%rd12];
	fma.rn.f32 	%f82, %f73, %f73, %f82;
	add.s32 	%r44, %r44, 1;
	add.s32 	%r43, %r43, 1;
	setp.ne.s32 	%p10, %r43, 0;
	@%p10 bra 	$L__BB1_13;
$L__BB1_14:
	mad.lo.s32 	%r37, %r2, %r25, %r3;
	cvta.to.global.u64 	%rd13, %rd3;
	mul.wide.s32 	%rd14, %r37, 4;
	add.s64 	%rd15, %rd13, %rd14;
	st.global.f32 	[%rd15], %f82;
$L__BB1_15:
	ret;

}
	// .globl	_Z9add_normsPfPKfS1_ii
.visible .entry _Z9add_normsPfPKfS1_ii(
	.param .u64 .ptr .align 1 _Z9add_normsPfPKfS1_ii_param_0,
	.param .u64 .ptr .align 1 _Z9add_normsPfPKfS1_ii_param_1,
	.param .u64 .ptr .align 1 _Z9add_normsPfPKfS1_ii_param_2,
	.param .u32 _Z9add_normsPfPKfS1_ii_param_3,
	.param .u32 _Z9add_normsPfPKfS1_ii_param_4
)
{
	.reg .pred 	%p<2>;
	.reg .b32 	%r<9>;
	.reg .b32 	%f<7>;
	.reg .b64 	%rd<12>;

	ld.param.u64 	%rd1, [_Z9add_normsPfPKfS1_ii_param_0];
	ld.param.u64 	%rd2, [_Z9add_normsPfPKfS1_ii_param_1];
	ld.param.u64 	%rd3, [_Z9add_normsPfPKfS1_ii_param_2];
	ld.param.u32 	%r3, [_Z9add_normsPfPKfS1_ii_param_3];
	ld.param.u32 	%r2, [_Z9add_normsPfPKfS1_ii_param_4];
	mov.u32 	%r4, %ctaid.x;
	mov.u32 	%r5, %ntid.x;
	mov.u32 	%r6, %tid.x;
	mad.lo.s32 	%r1, %r4, %r5, %r6;
	mul.lo.s32 	%r7, %r2, %r3;
	setp.ge.s32 	%p1, %r1, %r7;
	@%p1 bra 	$L__BB2_2;
	cvta.to.global.u64 	%rd4, %rd2;
	cvta.to.global.u64 	%rd5, %rd3;
	cvta.to.global.u64 	%rd6, %rd1;
	div.s32 	%r8, %r1, %r2;
	mul.wide.s32 	%rd7, %r8, 4;
	add.s64 	%rd8, %rd4, %rd7;
	ld.global.f32 	%f1, [%rd8];
	mul.wide.s32 	%rd9, %r1, 4;
	add.s64 	%rd10, %rd5, %rd9;
	ld.global.f32 	%f2, [%rd10];
	add.f32 	%f3, %f1, %f2;
	add.s64 	%rd11, %rd6, %rd9;
	ld.global.f32 	%f4, [%rd11];
	add.f32 	%f5, %f4, %f3;
	max.f32 	%f6, %f5, 0f0DA24260;
	st.global.f32 	[%rd11], %f6;
$L__BB2_2:
	ret;

}


// ===== COMPILED SASS (sm_100) =====

	.target	sm_100

	.elftype	@"ET_EXEC"


//--------------------- .note.nv.tkinfo           --------------------------
	.section	.note.nv.tkinfo,"",@"SHT_NOTE"
	.sectionflags	@"SHF_NOTE_NV_TKINFO"
	.tkinfo
        /*0018*/ 	.word	0x00000002
        /*0030*/ 	.string	""
        /*0030*/ 	.string	"ptxas"
        /*0030*/ 	.string	"Cuda compilation tools, release 13.0, V13.0.88"
        /*0030*/ 	.string	"Build cuda_13.0.r13.0/compiler.36424714_0"
        /*0030*/ 	.string	"-arch sm_100 -m 64 "



//--------------------- .note.nv.cuinfo           --------------------------
	.section	.note.nv.cuinfo,"",@"SHT_NOTE"
	.sectionflags	@"SHF_NOTE_NV_CUINFO"
        /*0018*/ 	.short	0x0002
        /*001a*/ 	.short	0x0064
        /*001c*/ 	.short	0x0082
	.zero		2


//--------------------- .nv.info                  --------------------------
	.section	.nv.info,"",@"SHT_CUDA_INFO"
	.align	4


	//----- nvinfo : EIATTR_REGCOUNT
	.align		4
        /*0000*/ 	.byte	0x04, 0x2f
        /*0002*/ 	.short	(.L_2 - .L_1)
	.align		4
.L_1:
        /*0004*/ 	.word	index@(_Z15compute_x1_normPKfPfii)
        /*0008*/ 	.word	0x0000001e


	//----- nvinfo : EIATTR_FRAME_SIZE
	.align		4
.L_2:
        /*000c*/ 	.byte	0x04, 0x11
        /*000e*/ 	.short	(.L_4 - .L_3)
	.align		4
.L_3:
        /*0010*/ 	.word	index@(_Z15compute_x1_normPKfPfii)
        /*0014*/ 	.word	0x00000000


	//----- nvinfo : EIATTR_REGCOUNT
	.align		4
.L_4:
        /*0018*/ 	.byte	0x04, 0x2f
        /*001a*/ 	.short	(.L_6 - .L_5)
	.align		4
.L_5:
        /*001c*/ 	.word	index@(_Z15compute_x2_normPKfPfiii)
        /*0020*/ 	.word	0x00000020


	//----- nvinfo : EIATTR_FRAME_SIZE
	.align		4
.L_6:
        /*0024*/ 	.byte	0x04, 0x11
        /*0026*/ 	.short	(.L_8 - .L_7)
	.align		4
.L_7:
        /*0028*/ 	.word	index@(_Z15compute_x2_normPKfPfiii)
        /*002c*/ 	.word	0x00000000


	//----- nvinfo : EIATTR_REGCOUNT
	.align		4
.L_8:
        /*0030*/ 	.byte	0x04, 0x2f
        /*0032*/ 	.short	(.L_10 - .L_9)
	.align		4
.L_9:
        /*0034*/ 	.word	index@(_Z9add_normsPfPKfS1_ii)
        /*0038*/ 	.word	0x0000000d


	//----- nvinfo : EIATTR_FRAME_SIZE
	.align		4
.L_10:
        /*003c*/ 	.byte	0x04, 0x11
        /*003e*/ 	.short	(.L_12 - .L_11)
	.align		4
.L_11:
        /*0040*/ 	.word	index@(_Z9add_normsPfPKfS1_ii)
        /*0044*/ 	.word	0x00000000


	//----- nvinfo : EIATTR_MIN_STACK_SIZE
	.align		4
.L_12:
        /*0048*/ 	.byte	0x04, 0x12
        /*004a*/ 	.short	(.L_14 - .L_13)
	.align		4
.L_13:
        /*004c*/ 	.word	index@(_Z9add_normsPfPKfS1_ii)
        /*0050*/ 	.word	0x00000000


	//----- nvinfo : EIATTR_MIN_STACK_SIZE
	.align		4
.L_14:
        /*0054*/ 	.byte	0x04, 0x12
        /*0056*/ 	.short	(.L_16 - .L_15)
	.align		4
.L_15:
        /*0058*/ 	.word	index@(_Z15compute_x2_normPKfPfiii)
        /*005c*/ 	.word	0x00000000


	//----- nvinfo : EIATTR_MIN_STACK_SIZE
	.align		4
.L_16:
        /*0060*/ 	.byte	0x04, 0x12
        /*0062*/ 	.short	(.L_18 - .L_17)
	.align		4
.L_17:
        /*0064*/ 	.word	index@(_Z15compute_x1_normPKfPfii)
        /*0068*/ 	.word	0x00000000
.L_18:


//--------------------- .nv.compat                --------------------------
	.section	.nv.compat,"",@"SHT_CUDA_COMPAT_INFO"
	.align	4
        /*0000*/ 	.byte	0x02, 0x09, 0x00, 0x00, 0x02, 0x02, 0x01, 0x00, 0x02, 0x05, 0x05, 0x00, 0x03, 0x07, 0x01, 0x01
        /*0010*/ 	.byte	0x02, 0x03, 0x00, 0x00, 0x02, 0x06, 0x01, 0x00, 0x04, 0x0b, 0x08, 0x00, 0x09, 0x00, 0x00, 0x00
        /*0020*/ 	.byte	0x00, 0x00, 0x00, 0x00


//--------------------- .nv.info._Z9add_normsPfPKfS1_ii --------------------------
	.section	.nv.info._Z9add_normsPfPKfS1_ii,"",@"SHT_CUDA_INFO"
	.sectionflags	@""
	.align	4


	//----- nvinfo : EIATTR_CUDA_API_VERSION
	.align		4
        /*0000*/ 	.byte	0x04, 0x37
        /*0002*/ 	.short	(.L_20 - .L_19)
.L_19:
        /*0004*/ 	.word	0x00000082


	//----- nvinfo : EIATTR_KPARAM_INFO
	.align		4
.L_20:
        /*0008*/ 	.byte	0x04, 0x17
        /*000a*/ 	.short	(.L_22 - .L_21)
.L_21:
        /*000c*/ 	.word	0x00000000
        /*0010*/ 	.short	0x0004
        /*0012*/ 	.short	0x001c
        /*0014*/ 	.byte	0x00, 0xf0, 0x11, 0x00


	//----- nvinfo : EIATTR_KPARAM_INFO
	.align		4
.L_22:
        /*0018*/ 	.byte	0x04, 0x17
        /*001a*/ 	.short	(.L_24 - .L_23)
.L_23:
        /*001c*/ 	.word	0x00000000
        /*0020*/ 	.short	0x0003
        /*0022*/ 	.short	0x0018
        /*0024*/ 	.byte	0x00, 0xf0, 0x11, 0x00


	//----- nvinfo : EIATTR_KPARAM_INFO
	.align		4
.L_24:
        /*0028*/ 	.byte	0x04, 0x17
        /*002a*/ 	.short	(.L_26 - .L_25)
.L_25:
        /*002c*/ 	.word	0x00000000
        /*0030*/ 	.short	0x0002
        /*0032*/ 	.short	0x0010
        /*0034*/ 	.byte	0x00, 0xf5, 0x21, 0x00


	//----- nvinfo : EIATTR_KPARAM_INFO
	.align		4
.L_26:
        /*0038*/ 	.byte	0x04, 0x17
        /*003a*/ 	.short	(.L_28 - .L_27)
.L_27:
        /*003c*/ 	.word	0x00000000
        /*0040*/ 	.short	0x0001
        /*0042*/ 	.short	0x0008
        /*0044*/ 	.byte	0x00, 0xf5, 0x21, 0x00


	//----- nvinfo : EIATTR_KPARAM_INFO
	.align		4
.L_28:
        /*0048*/ 	.byte	0x04, 0x17
        /*004a*/ 	.short	(.L_30 - .L_29)
.L_29:
        /*004c*/ 	.word	0x00000000
        /*0050*/ 	.short	0x0000
        /*0052*/ 	.short	0x0000
        /*0054*/ 	.byte	0x00, 0xf5, 0x21, 0x00


	//----- nvinfo : EIATTR_SPARSE_MMA_MASK
	.align		4
.L_30:
        /*0058*/ 	.byte	0x03, 0x50
        /*005a*/ 	.short	0x0000


	//----- nvinfo : EIATTR_MAXREG_COUNT
	.align		4
        /*005c*/ 	.byte	0x03, 0x1b
        /*005e*/ 	.short	0x00ff


	//----- nvinfo : EIATTR_MERCURY_ISA_VERSION
	.align		4
        /*0060*/ 	.byte	0x03, 0x5f
        /*0062*/ 	.short	0x0101


	//----- nvinfo : EIATTR_VRC_CTA_INIT_COUNT
	.align		4
        /*0064*/ 	.byte	0x02, 0x4a
	.zero		1
	.zero		1


	//----- nvinfo : EIATTR_EXIT_INSTR_OFFSETS
	.align		4
        /*0068*/ 	.byte	0x04, 0x1c
        /*006a*/ 	.short	(.L_32 - .L_31)


	//   ....[0]....
.L_31:
        /*006c*/ 	.word	0x00000080


	//   ....[1]....
        /*0070*/ 	.word	0x000002e0


	//----- nvinfo : EIATTR_CBANK_PARAM_SIZE
	.align		4
.L_32:
        /*0074*/ 	.byte	0x03, 0x19
        /*0076*/ 	.short	0x0020


	//----- nvinfo : EIATTR_PARAM_CBANK
	.align		4
        /*0078*/ 	.byte	0x04, 0x0a
        /*007a*/ 	.short	(.L_34 - .L_33)
	.align		4
.L_33:
        /*007c*/ 	.word	index@(.nv.constant0._Z9add_normsPfPKfS1_ii)
        /*0080*/ 	.short	0x0380
        /*0082*/ 	.short	0x0020


	//----- nvinfo : EIATTR_SW_WAR
	.align		4
.L_34:
        /*0084*/ 	.byte	0x04, 0x36
        /*0086*/ 	.short	(.L_36 - .L_35)
.L_35:
        /*0088*/ 	.word	0x00000008
.L_36:


//--------------------- .nv.info._Z15compute_x2_normPKfPfiii --------------------------
	.section	.nv.info._Z15compute_x2_normPKfPfiii,"",@"SHT_CUDA_INFO"
	.sectionflags	@""
	.align	4


	//----- nvinfo : EIATTR_CUDA_API_VERSION
	.align		4
        /*0000*/ 	.byte	0x04, 0x37
        /*0002*/ 	.short	(.L_38 - .L_37)
.L_37:
        /*0004*/ 	.word	0x00000082


	//----- nvinfo : EIATTR_KPARAM_INFO
	.align		4
.L_38:
        /*0008*/ 	.byte	0x04, 0x17
        /*000a*/ 	.short	(.L_40 - .L_39)
.L_39:
        /*000c*/ 	.word	0x00000000
        /*0010*/ 	.short	0x0004
        /*0012*/ 	.short	0x0018
        /*0014*/ 	.byte	0x00, 0xf0, 0x11, 0x00


	//----- nvinfo : EIATTR_KPARAM_INFO
	.align		4
.L_40:
        /*0018*/ 	.byte	0x04, 0x17
        /*001a*/ 	.short	(.L_42 - .L_41)
.L_41:
        /*001c*/ 	.word	0x00000000
        /*0020*/ 	.short	0x0003
        /*0022*/ 	.short	0x0014
        /*0024*/ 	.byte	0x00, 0xf0, 0x11, 0x00


	//----- nvinfo : EIATTR_KPARAM_INFO
	.align		4
.L_42:
        /*0028*/ 	.byte	0x04, 0x17
        /*002a*/ 	.short	(.L_44 - .L_43)
.L_43:
        /*002c*/ 	.word	0x00000000
        /*0030*/ 	.short	0x0002
        /*0032*/ 	.short	0x0010
        /*0034*/ 	.byte	0x00, 0xf0, 0x11, 0x00


	//----- nvinfo : EIATTR_KPARAM_INFO
	.align		4
.L_44:
        /*0038*/ 	.byte	0x04, 0x17
        /*003a*/ 	.short	(.L_46 - .L_45)
.L_45:
        /*003c*/ 	.word	0x00000000
        /*0040*/ 	.short	0x0001
        /*0042*/ 	.short	0x0008
        /*0044*/ 	.byte	0x00, 0xf5, 0x21, 0x00


	//----- nvinfo : EIATTR_KPARAM_INFO
	.align		4
.L_46:
        /*0048*/ 	.byte	0x04, 0x17
        /*004a*/ 	.short	(.L_48 - .L_47)
.L_47:
        /*004c*/ 	.word	0x00000000
        /*0050*/ 	.short	0x0000
        /*0052*/ 	.short	0x0000
        /*0054*/ 	.byte	0x00, 0xf5, 0x21, 0x00


	//----- nvinfo : EIATTR_SPARSE_MMA_MASK
	.align		4
.L_48:
        /*0058*/ 	.byte	0x03, 0x50
        /*005a*/ 	.short	0x0000


	//----- nvinfo : EIATTR_MAXREG_COUNT
	.align		4
        /*005c*/ 	.byte	0x03, 0x1b
        /*005e*/ 	.short	0x00ff


	//----- nvinfo : EIATTR_MERCURY_ISA_VERSION
	.align		4
        /*0060*/ 	.byte	0x03, 0x5f
        /*0062*/ 	.short	0x0101


	//----- nvinfo : EIATTR_VRC_CTA_INIT_COUNT
	.align		4
        /*0064*/ 	.byte	0x02, 0x4a
	.zero		1
	.zero		1


	//----- nvinfo : EIATTR_EXIT_INSTR_OFFSETS
	.align		4
        /*0068*/ 	.byte	0x04, 0x1c
        /*006a*/ 	.short	(.L_50 - .L_49)


	//   ....[0]....
.L_49:
        /*006c*/ 	.word	0x00000080


	//   ....[1]....
        /*0070*/ 	.word	0x00000960


	//----- nvinfo : EIATTR_CBANK_PARAM_SIZE
	.align		4
.L_50:
        /*0074*/ 	.byte	0x03, 0x19
        /*0076*/ 	.short	0x001c


	//----- nvinfo : EIATTR_PARAM_CBANK
	.align		4
        /*0078*/ 	.byte	0x04, 0x0a
        /*007a*/ 	.short	(.L_52 - .L_51)
	.align		4
.L_51:
        /*007c*/ 	.word	index@(.nv.constant0._Z15compute_x2_normPKfPfiii)
        /*0080*/ 	.short	0x0380
        /*0082*/ 	.short	0x001c


	//----- nvinfo : EIATTR_SW_WAR
	.align		4
.L_52:
        /*0084*/ 	.byte	0x04, 0x36
        /*0086*/ 	.short	(.L_54 - .L_53)
.L_53:
        /*0088*/ 	.word	0x00000008
.L_54:


//--------------------- .nv.info._Z15compute_x1_normPKfPfii --------------------------
	.section	.nv.info._Z15compute_x1_normPKfPfii,"",@"SHT_CUDA_INFO"
	.sectionflags	@""
	.align	4


	//----- nvinfo : EIATTR_CUDA_API_VERSION
	.align		4
        /*0000*/ 	.byte	0x04, 0x37
        /*0002*/ 	.short	(.L_56 - .L_55)
.L_55:
        /*0004*/ 	.word	0x00000082


	//----- nvinfo : EIATTR_KPARAM_INFO
	.align		4
.L_56:
        /*0008*/ 	.byte	0x04, 0x17
        /*000a*/ 	.short	(.L_58 - .L_57)
.L_57:
        /*000c*/ 	.word	0x00000000
        /*0010*/ 	.short	0x0003
        /*0012*/ 	.short	0x0014
        /*0014*/ 	.byte	0x00, 0xf0, 0x11, 0x00


	//----- nvinfo : EIATTR_KPARAM_INFO
	.align		4
.L_58:
        /*0018*/ 	.byte	0x04, 0x17
        /*001a*/ 	.short	(.L_60 - .L_59)
.L_59:
        /*001c*/ 	.word	0x00000000
        /*0020*/ 	.short	0x0002
        /*0022*/ 	.short	0x0010
        /*0024*/ 	.byte	0x00, 0xf0, 0x11, 0x00


	//----- nvinfo : EIATTR_KPARAM_INFO
	.align		4
.L_60:
        /*0028*/ 	.byte	0x04, 0x17
        /*002a*/ 	.short	(.L_62 - .L_61)
.L_61:
        /*002c*/ 	.word	0x00000000
        /*0030*/ 	.short	0x0001
        /*0032*/ 	.short	0x0008
        /*0034*/ 	.byte	0x00, 0xf5, 0x21, 0x00


	//----- nvinfo : EIATTR_KPARAM_INFO
	.align		4
.L_62:
        /*0038*/ 	.byte	0x04, 0x17
        /*003a*/ 	.short	(.L_64 - .L_63)
.L_63:
        /*003c*/ 	.word	0x00000000
        /*0040*/ 	.short	0x0000
        /*0042*/ 	.short	0x0000
        /*0044*/ 	.byte	0x00, 0xf5, 0x21, 0x00


	//----- nvinfo : EIATTR_SPARSE_MMA_MASK
	.align		4
.L_64:
        /*0048*/ 	.byte	0x03, 0x50
        /*004a*/ 	.short	0x0000


	//----- nvinfo : EIATTR_MAXREG_COUNT
	.align		4
        /*004c*/ 	.byte	0x03, 0x1b
        /*004e*/ 	.short	0x00ff


	//----- nvinfo : EIATTR_EXTERNS
	.align		4
        /*0050*/ 	.byte	0x04, 0x0f
        /*0052*/ 	.short	(.L_66 - .L_65)


	//   ....[0]....
	.align		4
.L_65:
        /*0054*/ 	.word	index@(vprintf)


	//----- nvinfo : EIATTR_MERCURY_ISA_VERSION
	.align		4
.L_66:
        /*0058*/ 	.byte	0x03, 0x5f
        /*005a*/ 	.short	0x0101


	//----- nvinfo : EIATTR_VRC_CTA_INIT_COUNT
	.align		4
        /*005c*/ 	.byte	0x02, 0x4a
	.zero		1
	.zero		1


	//----- nvinfo : EIATTR_SYSCALL_OFFSETS
	.align		4
        /*0060*/ 	.byte	0x04, 0x46
        /*0062*/ 	.short	(.L_68 - .L_67)


	//   ....[0]....
.L_67:
        /*0064*/ 	.word	0x000000f0


	//----- nvinfo : EIATTR_EXIT_INSTR_OFFSETS
	.align		4
.L_68:
        /*0068*/ 	.byte	0x04, 0x1c
        /*006a*/ 	.short	(.L_70 - .L_69)


	//   ....[0]....
.L_69:
        /*006c*/ 	.word	0x00000130


	//   ....[1]....
        /*0070*/ 	.word	0x00000a40


	//----- nvinfo : EIATTR_CRS_STACK_SIZE
	.align		4
.L_70:
        /*0074*/ 	.byte	0x04, 0x1e
        /*0076*/ 	.short	(.L_72 - .L_71)
.L_71:
        /*0078*/ 	.word	0x00000000


	//----- nvinfo : EIATTR_CBANK_PARAM_SIZE
	.align		4
.L_72:
        /*007c*/ 	.byte	0x03, 0x19
        /*007e*/ 	.short	0x0018


	//----- nvinfo : EIATTR_PARAM_CBANK
	.align		4
        /*0080*/ 	.byte	0x04, 0x0a
        /*0082*/ 	.short	(.L_74 - .L_73)
	.align		4
.L_73:
        /*0084*/ 	.word	index@(.nv.constant0._Z15compute_x1_normPKfPfii)
        /*0088*/ 	.short	0x0380
        /*008a*/ 	.short	0x0018


	//----- nvinfo : EIATTR_SW_WAR
	.align		4
.L_74:
        /*008c*/ 	.byte	0x04, 0x36
        /*008e*/ 	.short	(.L_76 - .L_75)
.L_75:
        /*0090*/ 	.word	0x00000008
.L_76:


//--------------------- .nv.callgraph             --------------------------
	.section	.nv.callgraph,"",@"SHT_CUDA_CALLGRAPH"
	.align	4
	.sectionentsize	8
	.align		4
        /*0000*/ 	.word	0x00000000
	.align		4
        /*0004*/ 	.word	0xffffffff
	.align		4
        /*0008*/ 	.word	index@(_Z15compute_x1_normPKfPfii)
	.align		4
        /*000c*/ 	.word	index@(vprintf)
	.align		4
        /*0010*/ 	.word	0x00000000
	.align		4
        /*0014*/ 	.word	0xfffffffe
	.align		4
        /*0018*/ 	.word	0x00000000
	.align		4
        /*001c*/ 	.word	0xfffffffd
	.align		4
        /*0020*/ 	.word	0x00000000
	.align		4
        /*0024*/ 	.word	0xfffffffc


//--------------------- .nv.constant4             --------------------------
	.section	.nv.constant4,"a",@progbits
	.align	8
	.align		8
.nv.constant4:
        /*0000*/ 	.dword	$str
	.align		8
        /*0008*/ 	.dword	vprintf


//--------------------- .text._Z9add_normsPfPKfS1_ii --------------------------
	.section	.text._Z9add_normsPfPKfS1_ii,"ax",@progbits
	.align	128
        .global         _Z9add_normsPfPKfS1_ii
        .type           _Z9add_normsPfPKfS1_ii,@function
        .size           _Z9add_normsPfPKfS1_ii,(.L_x_18 - _Z9add_normsPfPKfS1_ii)
        .other          _Z9add_normsPfPKfS1_ii,@"STO_CUDA_ENTRY STV_DEFAULT"
_Z9add_normsPfPKfS1_ii:
.text._Z9add_normsPfPKfS1_ii:
[----:B------:R-:W-:Y:S01]  /*0000*/  LDC R1, c[0x0][0x37c] ;  /* 0x0000df00ff017b82 */ /* 0x000fe20000000800 */
[----:B------:R-:W0:Y:S07]  /*0010*/  S2R R5, SR_TID.X ;  /* 0x0000000000057919 */ /* 0x000e2e0000002100 */
[----:B------:R-:W0:Y:S08]  /*0020*/  S2UR UR4, SR_CTAID.X ;  /* 0x00000000000479c3 */ /* 0x000e300000002500 */
[----:B------:R-:W0:Y:S08]  /*0030*/  LDC R0, c[0x0][0x360] ;  /* 0x0000d800ff007b82 */ /* 0x000e300000000800 */
[----:B------:R-:W1:Y:S01]  /*0040*/  LDC.64 R2, c[0x0][0x398] ;  /* 0x0000e600ff027b82 */ /* 0x000e620000000a00 */
[----:B0-----:R-:W-:-:S02]  /*0050*/  IMAD R0, R0, UR4, R5 ;  /* 0x0000000400007c24 */ /* 0x001fc4000f8e0205 */
[----:B-1----:R-:W-:-:S05]  /*0060*/  IMAD R5, R3, R2, RZ ;  /* 0x0000000203057224 */ /* 0x002fca00078e02ff */
[----:B------:R-:W-:-:S13]  /*0070*/  ISETP.GE.AND P0, PT, R0, R5, PT ;  /* 0x000000050000720c */ /* 0x000fda0003f06270 */
[----:B------:R-:W-:Y:S05]  /*0080*/  @P0 EXIT ;  /* 0x000000000000094d */ /* 0x000fea0003800000 */
[----:B------:R-:W-:Y:S01]  /*0090*/  IABS R7, R3 ;  /* 0x0000000300077213 */ /* 0x000fe20000000000 */
[----:B------:R-:W0:Y:S03]  /*00a0*/  LDCU.64 UR4, c[0x0][0x358] ;  /* 0x00006b00ff0477ac */ /* 0x000e260008000a00 */
[----:B------:R-:W1:Y:S08]  /*00b0*/  I2F.RP R2, R7 ;  /* 0x0000000700027306 */ /* 0x000e700000209400 */
[----:B-1----:R-:W1:Y:S02]  /*00c0*/  MUFU.RCP R2, R2 ;  /* 0x0000000200027308 */ /* 0x002e640000001000 */
[----:B-1----:R-:W-:-:S06]  /*00d0*/  IADD3 R4, PT, PT, R2, 0xffffffe, RZ ;  /* 0x0ffffffe02047810 */ /* 0x002fcc0007ffe0ff */
[----:B------:R1:W2:Y:S02]  /*00e0*/  F2I.FTZ.U32.TRUNC.NTZ R5, R4 ;  /* 0x0000000400057305 */ /* 0x0002a4000021f000 */
[----:B-1----:R-:W-:Y:S02]  /*00f0*/  HFMA2 R4, -RZ, RZ, 0, 0 ;  /* 0x00000000ff047431 */ /* 0x002fe400000001ff */
[----:B--2---:R-:W-:-:S04]  /*0100*/  IMAD.MOV R6, RZ, RZ, -R5 ;  /* 0x000000ffff067224 */ /* 0x004fc800078e0a05 */
[----:B------:R-:W-:Y:S01]  /*0110*/  IMAD R9, R6, R7, RZ ;  /* 0x0000000706097224 */ /* 0x000fe200078e02ff */
[----:B------:R-:W-:-:S03]  /*0120*/  IABS R6, R0 ;  /* 0x0000000000067213 */ /* 0x000fc60000000000 */
[----:B------:R-:W-:Y:S02]  /*0130*/  IMAD.HI.U32 R5, R5, R9, R4 ;  /* 0x0000000905057227 */ /* 0x000fe400078e0004 */
[----:B------:R-:W1:Y:S04]  /*0140*/  LDC.64 R8, c[0x0][0x380] ;  /* 0x0000e000ff087b82 */ /* 0x000e680000000a00 */
[----:B------:R-:W-:-:S04]  /*0150*/  IMAD.HI.U32 R10, R5, R6, RZ ;  /* 0x00000006050a7227 */ /* 0x000fc800078e00ff */
[----:B------:R-:W-:Y:S01]  /*0160*/  IMAD.MOV R2, RZ, RZ, -R10 ;  /* 0x000000ffff027224 */ /* 0x000fe200078e0a0a */
[----:B------:R-:W2:Y:S03]  /*0170*/  LDC.64 R4, c[0x0][0x390] ;  /* 0x0000e400ff047b82 */ /* 0x000ea60000000a00 */
[----:B------:R-:W-:-:S05]  /*0180*/  IMAD R2, R7, R2, R6 ;  /* 0x0000000207027224 */ /* 0x000fca00078e0206 */
[----:B------:R-:W-:-:S13]  /*0190*/  ISETP.GT.U32.AND P2, PT, R7, R2, PT ;  /* 0x000000020700720c */ /* 0x000fda0003f44070 */
[-C--:B------:R-:W-:Y:S01]  /*01a0*/  @!P2 IADD3 R2, PT, PT, R2, -R7.reuse, RZ ;  /* 0x800000070202a210 */ /* 0x080fe20007ffe0ff */
[----:B------:R-:W-:Y:S01]  /*01b0*/  @!P2 VIADD R10, R10, 0x1 ;  /* 0x000000010a0aa836 */ /* 0x000fe20000000000 */
[----:B------:R-:W-:Y:S01]  /*01c0*/  ISETP.NE.AND P2, PT, R3, RZ, PT ;  /* 0x000000ff0300720c */ /* 0x000fe20003f45270 */
[----:B--2---:R-:W-:Y:S01]  /*01d0*/  IMAD.WIDE R4, R0, 0x4, R4 ;  /* 0x0000000400047825 */ /* 0x004fe200078e0204 */
[----:B------:R-:W-:Y:S02]  /*01e0*/  ISETP.GE.U32.AND P0, PT, R2, R7, PT ;  /* 0x000000070200720c */ /* 0x000fe40003f06070 */
[----:B------:R-:W2:Y:S01]  /*01f0*/  LDC.64 R6, c[0x0][0x388] ;  /* 0x0000e200ff067b82 */ /* 0x000ea20000000a00 */
[----:B------:R-:W-:Y:S02]  /*0200*/  LOP3.LUT R2, R0, R3, RZ, 0x3c, !PT ;  /* 0x0000000300027212 */ /* 0x000fe400078e3cff */
[----:B0-----:R-:W3:Y:S02]  /*0210*/  LDG.E R5, desc[UR4][R4.64] ;  /* 0x0000000404057981 */ /* 0x001ee4000c1e1900 */
[----:B------:R-:W-:-:S06]  /*0220*/  ISETP.GE.AND P1, PT, R2, RZ, PT ;  /* 0x000000ff0200720c */ /* 0x000fcc0003f26270 */
[----:B------:R-:W-:-:S07]  /*0230*/  @P0 IADD3 R10, PT, PT, R10, 0x1, RZ ;  /* 0x000000010a0a0810 */ /* 0x000fce0007ffe0ff */
[----:B------:R-:W-:Y:S02]  /*0240*/  @!P1 IADD3 R10, PT, PT, -R10, RZ, RZ ;  /* 0x000000ff0a0a9210 */ /* 0x000fe40007ffe1ff */
[----:B------:R-:W-:-:S05]  /*0250*/  @!P2 LOP3.LUT R10, RZ, R3, RZ, 0x33, !PT ;  /* 0x00000003ff0aa212 */ /* 0x000fca00078e33ff */
[----:B--2---:R-:W-:-:S04]  /*0260*/  IMAD.WIDE R2, R10, 0x4, R6 ;  /* 0x000000040a027825 */ /* 0x004fc800078e0206 */
[----:B-1----:R-:W-:Y:S02]  /*0270*/  IMAD.WIDE R6, R0, 0x4, R8 ;  /* 0x0000000400067825 */ /* 0x002fe400078e0208 */
[----:B------:R-:W3:Y:S04]  /*0280*/  LDG.E R2, desc[UR4][R2.64] ;  /* 0x0000000402027981 */ /* 0x000ee8000c1e1900 */
[----:B------:R-:W2:Y:S01]  /*0290*/  LDG.E R9, desc[UR4][R6.64] ;  /* 0x0000000406097981 */ /* 0x000ea2000c1e1900 */
[----:B---3--:R-:W-:-:S04]  /*02a0*/  FADD R0, R2, R5 ;  /* 0x0000000502007221 */ /* 0x008fc80000000000 */
[----:B--2---:R-:W-:-:S05]  /*02b0*/  FADD R0, R0, R9 ;  /* 0x0000000900007221 */ /* 0x004fca0000000000 */
[----:B------:R-:W-:-:S05]  /*02c0*/  FMNMX R9, R0, 1.000000003171076851e-30, !PT ;  /* 0x0da2426000097809 */ /* 0x000fca0007800000 */
[----:B------:R-:W-:Y:S01]  /*02d0*/  STG.E desc[UR4][R6.64], R9 ;  /* 0x0000000906007986 */ /* 0x000fe2000c101904 */
[----:B------:R-:W-:Y:S05]  /*02e0*/  EXIT ;  /* 0x000000000000794d */ /* 0x000fea0003800000 */
.L_x_0:
[----:B------:R-:W-:-:S00]  /*02f0*/  BRA `(.L_x_0) ;  /* 0xfffffffc00fc7947 */ /* 0x000fc0000383ffff */
[----:B------:R-:W-:-:S00]  /*0300*/  NOP ;  /* 0x0000000000007918 */ /* 0x000fc00000000000 */
[----:B------:R-:W-:-:S00]  /*0310*/  NOP ;  /* 0x0000000000007918 */ /* 0x000fc00000000000 */
[----:B------:R-:W-:-:S00]  /*0320*/  NOP ;  /* 0x0000000000007918 */ /* 0x000fc00000000000 */
[----:B------:R-:W-:-:S00]  /*0330*/  NOP ;  /* 0x0000000000007918 */ /* 0x000fc00000000000 */
[----:B------:R-:W-:-:S00]  /*0340*/  NOP ;  /* 0x0000000000007918 */ /* 0x000fc00000000000 */
[----:B------:R-:W-:-:S00]  /*0350*/  NOP ;  /* 0x0000000000007918 */ /* 0x000fc00000000000 */
[----:B------:R-:W-:-:S00]  /*0360*/  NOP ;  /* 0x0000000000007918 */ /* 0x000fc00000000000 */
[----:B------:R-:W-:-:S00]  /*0370*/  NOP ;  /* 0x0000000000007918 */ /* 0x000fc00000000000 */
.L_x_18:


//--------------------- .text._Z15compute_x2_normPKfPfiii --------------------------
	.section	.text._Z15compute_x2_normPKfPfiii,"ax",@progbits
	.align	128
        .global         _Z15compute_x2_normPKfPfiii
        .type           _Z15compute_x2_normPKfPfiii,@function
        .size           _Z15compute_x2_normPKfPfiii,(.L_x_19 - _Z15compute_x2_normPKfPfiii)
        .other          _Z15compute_x2_normPKfPfiii,@"STO_CUDA_ENTRY STV_DEFAULT"
_Z15compute_x2_normPKfPfiii:
.text._Z15compute_x2_normPKfPfiii:
        /* <DEDUP_REMOVED lines=10> */
[----:B------:R-:W0:Y:S01]  /*00a0*/  LDCU UR7, c[0x0][0x398] ;  /* 0x00007300ff0777ac */ /* 0x000e220008000800 */
[----:B------:R-:W-:Y:S02]  /*00b0*/  IABS R8, R6 ;  /* 0x0000000600087213 */ /* 0x000fe40000000000 */
[----:B------:R-:W1:Y:S01]  /*00c0*/  I2F.RP R0, R7 ;  /* 0x0000000700007306 */ /* 0x000e620000209400 */
[----:B------:R-:W2:Y:S07]  /*00d0*/  LDCU.64 UR12, c[0x0][0x358] ;  /* 0x00006b00ff0c77ac */ /* 0x000eae0008000a00 */
[----:B-1----:R-:W1:Y:S01]  /*00e0*/  MUFU.RCP R0, R0 ;  /* 0x0000000000007308 */ /* 0x002e620000001000 */
[----:B0-----:R-:W-:Y:S01]  /*00f0*/  UISETP.GE.AND UP0, UPT, UR7, 0x1, UPT ;  /* 0x000000010700788c */ /* 0x001fe2000bf06270 */
[----:B-1----:R-:W-:-:S06]  /*0100*/  IADD3 R4, PT, PT, R0, 0xffffffe, RZ ;  /* 0x0ffffffe00047810 */ /* 0x002fcc0007ffe0ff */
[----:B------:R0:W1:Y:S02]  /*0110*/  F2I.FTZ.U32.TRUNC.NTZ R5, R4 ;  /* 0x0000000400057305 */ /* 0x000064000021f000 */
[----:B0-----:R-:W-:Y:S01]  /*0120*/  HFMA2 R4, -RZ, RZ, 0, 0 ;  /* 0x00000000ff047431 */ /* 0x001fe200000001ff */
[----:B-1----:R-:W-:-:S05]  /*0130*/  IADD3 R2, PT, PT, RZ, -R5, RZ ;  /* 0x80000005ff027210 */ /* 0x002fca0007ffe0ff */
[----:B------:R-:W-:-:S04]  /*0140*/  IMAD R9, R2, R7, RZ ;  /* 0x0000000702097224 */ /* 0x000fc800078e02ff */
[----:B------:R-:W-:-:S06]  /*0150*/  IMAD.HI.U32 R5, R5, R9, R4 ;  /* 0x0000000905057227 */ /* 0x000fcc00078e0004 */
[----:B------:R-:W-:-:S05]  /*0160*/  IMAD.HI.U32 R2, R5, R8, RZ ;  /* 0x0000000805027227 */ /* 0x000fca00078e00ff */
[----:B------:R-:W-:-:S05]  /*0170*/  IADD3 R0, PT, PT, -R2, RZ, RZ ;  /* 0x000000ff02007210 */ /* 0x000fca0007ffe1ff */
[----:B------:R-:W-:-:S05]  /*0180*/  IMAD R0, R7, R0, R8 ;  /* 0x0000000007007224 */ /* 0x000fca00078e0208 */
[----:B------:R-:W-:-:S13]  /*0190*/  ISETP.GT.U32.AND P2, PT, R7, R0, PT ;  /* 0x000000000700720c */ /* 0x000fda0003f44070 */
[-C--:B------:R-:W-:Y:S02]  /*01a0*/  @!P2 IADD3 R0, PT, PT, R0, -R7.reuse, RZ ;  /* 0x800000070000a210 */ /* 0x080fe40007ffe0ff */
[----:B------:R-:W-:Y:S02]  /*01b0*/  @!P2 IADD3 R2, PT, PT, R2, 0x1, RZ ;  /* 0x000000010202a810 */ /* 0x000fe40007ffe0ff */
[----:B------:R-:W-:Y:S02]  /*01c0*/  ISETP.GE.U32.AND P0, PT, R0, R7, PT ;  /* 0x000000070000720c */ /* 0x000fe40003f06070 */
[----:B------:R-:W-:Y:S02]  /*01d0*/  LOP3.LUT R0, R6, R3, RZ, 0x3c, !PT ;  /* 0x0000000306007212 */ /* 0x000fe400078e3cff */
[----:B------:R-:W-:Y:S02]  /*01e0*/  ISETP.NE.AND P2, PT, R3, RZ, PT ;  /* 0x000000ff0300720c */ /* 0x000fe40003f45270 */
[----:B------:R-:W-:-:S07]  /*01f0*/  ISETP.GE.AND P1, PT, R0, RZ, PT ;  /* 0x000000ff0000720c */ /* 0x000fce0003f26270 */
[----:B------:R-:W-:-:S06]  /*0200*/  @P0 IADD3 R2, PT, PT, R2, 0x1, RZ ;  /* 0x0000000102020810 */ /* 0x000fcc0007ffe0ff */
[----:B------:R-:W-:Y:S02]  /*0210*/  @!P1 IADD3 R2, PT, PT, -R2, RZ, RZ ;  /* 0x000000ff02029210 */ /* 0x000fe40007ffe1ff */
[----:B------:R-:W-:-:S04]  /*0220*/  @!P2 LOP3.LUT R2, RZ, R3, RZ, 0x33, !PT ;  /* 0x00000003ff02a212 */ /* 0x000fc800078e33ff */
[----:B------:R-:W-:-:S05]  /*0230*/  IADD3 R0, PT, PT, -R2, RZ, RZ ;  /* 0x000000ff02007210 */ /* 0x000fca0007ffe1ff */
[----:B------:R-:W-:Y:S01]  /*0240*/  IMAD R6, R3, R0, R6 ;  /* 0x0000000003067224 */ /* 0x000fe200078e0206 */
[----:B------:R-:W-:Y:S01]  /*0250*/  MOV R0, RZ ;  /* 0x000000ff00007202 */ /* 0x000fe20000000f00 */
[----:B--2---:R-:W-:Y:S06]  /*0260*/  BRA.U !UP0, `(.L_x_1) ;  /* 0x0000000508ac7547 */ /* 0x004fec000b800000 */
[----:B------:R-:W-:Y:S01]  /*0270*/  UISETP.GE.U32.AND UP1, UPT, UR7, 0x10, UPT ;  /* 0x000000100700788c */ /* 0x000fe2000bf26070 */
[----:B------:R-:W-:Y:S01]  /*0280*/  IMAD R7, R2, R3, R6 ;  /* 0x0000000302077224 */ /* 0x000fe200078e0206 */
[----:B------:R-:W-:Y:S01]  /*0290*/  ULOP3.LUT UR10, UR7, 0xf, URZ, 0xc0, !UPT ;  /* 0x0000000f070a7892 */ /* 0x000fe2000f8ec0ff */
[----:B------:R-:W-:Y:S01]  /*02a0*/  MOV R0, RZ ;  /* 0x000000ff00007202 */ /* 0x000fe20000000f00 */
[----:B------:R-:W-:Y:S01]  /*02b0*/  UMOV UR4, URZ ;  /* 0x000000ff00047c82 */ /* 0x000fe20008000000 */
[----:B------:R-:W-:Y:S01]  /*02c0*/  IMAD R7, R7, UR7, RZ ;  /* 0x0000000707077c24 */ /* 0x000fe2000f8e02ff */
[----:B------:R-:W-:-:S03]  /*02d0*/  UISETP.NE.AND UP0, UPT, UR10, URZ, UPT ;  /* 0x000000ff0a00728c */ /* 0x000fc6000bf05270 */
[----:B------:R-:W-:Y:S08]  /*02e0*/  BRA.U !UP1, `(.L_x_2) ;  /* 0x0000000109b87547 */ /* 0x000ff0000b800000 */
[----:B------:R-:W0:Y:S01]  /*02f0*/  LDCU.64 UR8, c[0x0][0x380] ;  /* 0x00007000ff0877ac */ /* 0x000e220008000a00 */
[----:B------:R-:W-:Y:S01]  /*0300*/  HFMA2 R0, -RZ, RZ, 0, 0 ;  /* 0x00000000ff007431 */ /* 0x000fe200000001ff */
[----:B------:R-:W-:Y:S01]  /*0310*/  MOV R8, R7 ;  /* 0x0000000700087202 */ /* 0x000fe20000000f00 */
[----:B------:R-:W-:Y:S02]  /*0320*/  ULOP3.LUT UR4, UR7, 0x7ffffff0, URZ, 0xc0, !UPT ;  /* 0x7ffffff007047892 */ /* 0x000fe4000f8ec0ff */
[----:B0-----:R-:W-:Y:S02]  /*0330*/  UIADD3 UR5, UP1, UPT, UR8, 0x20, URZ ;  /* 0x0000002008057890 */ /* 0x001fe4000ff3e0ff */
[----:B------:R-:W-:Y:S02]  /*0340*/  UIADD3 UR8, UPT, UPT, -UR4, URZ, URZ ;  /* 0x000000ff04087290 */ /* 0x000fe4000fffe1ff */
[----:B------:R-:W-:-:S12]  /*0350*/  UIADD3.X UR6, UPT, UPT, URZ, UR9, URZ, UP1, !UPT ;  /* 0x00000009ff067290 */ /* 0x000fd80008ffe4ff */
.L_x_3:
[----:B------:R-:W-:Y:S02]  /*0360*/  MOV R4, UR5 ;  /* 0x0000000500047c02 */ /* 0x000fe40008000f00 */
[----:B------:R-:W-:-:S03]  /*0370*/  MOV R5, UR6 ;  /* 0x0000000600057c02 */ /* 0x000fc60008000f00 */
[----:B------:R-:W-:-:S05]  /*0380*/  IMAD.WIDE R4, R8, 0x4, R4 ;  /* 0x0000000408047825 */ /* 0x000fca00078e0204 */
[----:B------:R-:W2:Y:S04]  /*0390*/  LDG.E R19, desc[UR12][R4.64+-0x20] ;  /* 0xffffe00c04137981 */ /* 0x000ea8000c1e1900 */
[----:B------:R-:W3:Y:S04]  /*03a0*/  LDG.E R21, desc[UR12][R4.64+-0x1c] ;  /* 0xffffe40c04157981 */ /* 0x000ee8000c1e1900 */
[----:B------:R-:W4:Y:S04]  /*03b0*/  LDG.E R23, desc[UR12][R4.64+-0x18] ;  /* 0xffffe80c04177981 */ /* 0x000f28000c1e1900 */
[----:B------:R-:W5:Y:S04]  /*03c0*/  LDG.E R25, desc[UR12][R4.64+-0x14] ;  /* 0xffffec0c04197981 */ /* 0x000f68000c1e1900 */
        /* <DEDUP_REMOVED lines=11> */
[----:B------:R-:W5:Y:S01]  /*0480*/  LDG.E R18, desc[UR12][R4.64+0x1c] ;  /* 0x00001c0c04127981 */ /* 0x000f62000c1e1900 */
[----:B------:R-:W-:Y:S01]  /*0490*/  UIADD3 UR8, UPT, UPT, UR8, 0x10, URZ ;  /* 0x0000001008087890 */ /* 0x000fe2000fffe0ff */
[----:B------:R-:W-:-:S03]  /*04a0*/  IADD3 R8, PT, PT, R8, 0x10, RZ ;  /* 0x0000001008087810 */ /* 0x000fc60007ffe0ff */
[----:B------:R-:W-:Y:S01]  /*04b0*/  UISETP.NE.AND UP1, UPT, UR8, URZ, UPT ;  /* 0x000000ff0800728c */ /* 0x000fe2000bf25270 */
[----:B--2---:R-:W-:-:S04]  /*04c0*/  FFMA R0, R19, R19, R0 ;  /* 0x0000001313007223 */ /* 0x004fc80000000000 */
[----:B---3--:R-:W-:-:S04]  /*04d0*/  FFMA R0, R21, R21, R0 ;  /* 0x0000001515007223 */ /* 0x008fc80000000000 */
[----:B----4-:R-:W-:-:S04]  /*04e0*/  FFMA R0, R23, R23, R0 ;  /* 0x0000001717007223 */ /* 0x010fc80000000000 */
[----:B-----5:R-:W-:-:S04]  /*04f0*/  FFMA R0, R25, R25, R0 ;  /* 0x0000001919007223 */ /* 0x020fc80000000000 */
[----:B------:R-:W-:-:S04]  /*0500*/  FFMA R0, R27, R27, R0 ;  /* 0x0000001b1b007223 */ /* 0x000fc80000000000 */
        /* <DEDUP_REMOVED lines=10> */
[----:B------:R-:W-:Y:S01]  /*05b0*/  FFMA R0, R18, R18, R9 ;  /* 0x0000001212007223 */ /* 0x000fe20000000009 */
[----:B------:R-:W-:Y:S06]  /*05c0*/  BRA.U UP1, `(.L_x_3) ;  /* 0xfffffffd01647547 */ /* 0x000fec000b83ffff */
.L_x_2:
[----:B------:R-:W-:Y:S05]  /*05d0*/  BRA.U !UP0, `(.L_x_1) ;  /* 0x0000000108d07547 */ /* 0x000fea000b800000 */
[----:B------:R-:W-:Y:S02]  /*05e0*/  UISETP.GE.U32.AND UP0, UPT, UR10, 0x8, UPT ;  /* 0x000000080a00788c */ /* 0x000fe4000bf06070 */
[----:B------:R-:W-:-:S04]  /*05f0*/  ULOP3.LUT UR6, UR7, 0x7, URZ, 0xc0, !UPT ;  /* 0x0000000707067892 */ /* 0x000fc8000f8ec0ff */
[----:B------:R-:W-:-:S03]  /*0600*/  UISETP.NE.AND UP1, UPT, UR6, URZ, UPT ;  /* 0x000000ff0600728c */ /* 0x000fc6000bf25270 */
[----:B------:R-:W-:Y:S08]  /*0610*/  BRA.U !UP0, `(.L_x_4) ;  /* 0x0000000108507547 */ /* 0x000ff0000b800000 */
[----:B------:R-:W0:Y:S01]  /*0620*/  LDC.64 R4, c[0x0][0x380] ;  /* 0x0000e000ff047b82 */ /* 0x000e220000000a00 */
[----:B------:R-:W-:-:S05]  /*0630*/  IADD3 R9, PT, PT, R7, UR4, RZ ;  /* 0x0000000407097c10 */ /* 0x000fca000fffe0ff */
[----:B0-----:R-:W-:-:S05]  /*0640*/  IMAD.WIDE R4, R9, 0x4, R4 ;  /* 0x0000000409047825 */ /* 0x001fca00078e0204 */
[----:B------:R-:W2:Y:S04]  /*0650*/  LDG.E R9, desc[UR12][R4.64] ;  /* 0x0000000c04097981 */ /* 0x000ea8000c1e1900 */
[----:B------:R-:W3:Y:S04]  /*0660*/  LDG.E R11, desc[UR12][R4.64+0x4] ;  /* 0x0000040c040b7981 */ /* 0x000ee8000c1e1900 */
[----:B------:R-:W4:Y:S04]  /*0670*/  LDG.E R13, desc[UR12][R4.64+0x8] ;  /* 0x0000080c040d7981 */ /* 0x000f28000c1e1900 */
[----:B------:R-:W5:Y:S04]  /*0680*/  LDG.E R15, desc[UR12][R4.64+0xc] ;  /* 0x00000c0c040f7981 */ /* 0x000f68000c1e1900 */
[----:B------:R-:W5:Y:S04]  /*0690*/  LDG.E R17, desc[UR12][R4.64+0x10] ;  /* 0x0000100c04117981 */ /* 0x000f68000c1e1900 */
[----:B------:R-:W5:Y:S04]  /*06a0*/  LDG.E R19, desc[UR12][R4.64+0x14] ;  /* 0x0000140c04137981 */ /* 0x000f68000c1e1900 */
[----:B------:R-:W5:Y:S04]  /*06b0*/  LDG.E R21, desc[UR12][R4.64+0x18] ;  /* 0x0000180c04157981 */ /* 0x000f68000c1e1900 */
[----:B------:R-:W5:Y:S01]  /*06c0*/  LDG.E R23, desc[UR12][R4.64+0x1c] ;  /* 0x00001c0c04177981 */ /* 0x000f62000c1e1900 */
[----:B------:R-:W-:Y:S01]  /*06d0*/  UIADD3 UR4, UPT, UPT, UR4, 0x8, URZ ;  /* 0x0000000804047890 */ /* 0x000fe2000fffe0ff */
[----:B--2---:R-:W-:-:S04]  /*06e0*/  FFMA R0, R9, R9, R0 ;  /* 0x0000000909007223 */ /* 0x004fc80000000000 */
[----:B---3--:R-:W-:-:S04]  /*06f0*/  FFMA R0, R11, R11, R0 ;  /* 0x0000000b0b007223 */ /* 0x008fc80000000000 */
[----:B----4-:R-:W-:-:S04]  /*0700*/  FFMA R0, R13, R13, R0 ;  /* 0x0000000d0d007223 */ /* 0x010fc80000000000 */
[----:B-----5:R-:W-:-:S04]  /*0710*/  FFMA R0, R15, R15, R0 ;  /* 0x0000000f0f007223 */ /* 0x020fc80000000000 */
[----:B------:R-:W-:-:S04]  /*0720*/  FFMA R0, R17, R17, R0 ;  /* 0x0000001111007223 */ /* 0x000fc80000000000 */
[----:B------:R-:W-:-:S04]  /*0730*/  FFMA R0, R19, R19, R0 ;  /* 0x0000001313007223 */ /* 0x000fc80000000000 */
[----:B------:R-:W-:-:S04]  /*0740*/  FFMA R0, R21, R21, R0 ;  /* 0x0000001515007223 */ /* 0x000fc80000000000 */
[----:B------:R-:W-:-:S07]  /*0750*/  FFMA R0, R23, R23, R0 ;  /* 0x0000001717007223 */ /* 0x000fce0000000000 */
.L_x_4:
        /* <DEDUP_REMOVED lines=11> */
[----:B------:R-:W5:Y:S01]  /*0810*/  LDG.E R15, desc[UR12][R4.64+0xc] ;  /* 0x00000c0c040f7981 */ /* 0x000f62000c1e1900 */
[----:B------:R-:W-:Y:S01]  /*0820*/  UIADD3 UR4, UPT, UPT, UR4, 0x4, URZ ;  /* 0x0000000404047890 */ /* 0x000fe2000fffe0ff */
[----:B--2---:R-:W-:-:S04]  /*0830*/  FFMA R0, R9, R9, R0 ;  /* 0x0000000909007223 */ /* 0x004fc80000000000 */
[----:B---3--:R-:W-:-:S04]  /*0840*/  FFMA R0, R11, R11, R0 ;  /* 0x0000000b0b007223 */ /* 0x008fc80000000000 */
[----:B----4-:R-:W-:-:S04]  /*0850*/  FFMA R0, R13, R13, R0 ;  /* 0x0000000d0d007223 */ /* 0x010fc80000000000 */
[----:B-----5:R-:W-:-:S07]  /*0860*/  FFMA R0, R15, R15, R0 ;  /* 0x0000000f0f007223 */ /* 0x020fce0000000000 */
.L_x_5:
[----:B------:R-:W-:Y:S05]  /*0870*/  BRA.U !UP1, `(.L_x_1) ;  /* 0x0000000109287547 */ /* 0x000fea000b800000 */
[----:B------:R-:W0:Y:S01]  /*0880*/  LDC.64 R8, c[0x0][0x380] ;  /* 0x0000e000ff087b82 */ /* 0x000e220000000a00 */
[----:B------:R-:W-:Y:S01]  /*0890*/  IADD3 R7, PT, PT, R7, UR4, RZ ;  /* 0x0000000407077c10 */ /* 0x000fe2000fffe0ff */
[----:B------:R-:W-:-:S12]  /*08a0*/  UIADD3 UR5, UPT, UPT, -UR5, URZ, URZ ;  /* 0x000000ff05057290 */ /* 0x000fd8000fffe1ff */
.L_x_6:
[----:B0-----:R-:W-:-:S06]  /*08b0*/  IMAD.WIDE R4, R7, 0x4, R8 ;  /* 0x0000000407047825 */ /* 0x001fcc00078e0208 */
[----:B------:R-:W2:Y:S01]  /*08c0*/  LDG.E R5, desc[UR12][R4.64] ;  /* 0x0000000c04057981 */ /* 0x000ea2000c1e1900 */
[----:B------:R-:W-:Y:S01]  /*08d0*/  UIADD3 UR5, UPT, UPT, UR5, 0x1, URZ ;  /* 0x0000000105057890 */ /* 0x000fe2000fffe0ff */
[----:B------:R-:W-:-:S03]  /*08e0*/  IADD3 R7, PT, PT, R7, 0x1, RZ ;  /* 0x0000000107077810 */ /* 0x000fc60007ffe0ff */
[----:B------:R-:W-:Y:S01]  /*08f0*/  UISETP.NE.AND UP0, UPT, UR5, URZ, UPT ;  /* 0x000000ff0500728c */ /* 0x000fe2000bf05270 */
[----:B--2---:R-:W-:-:S08]  /*0900*/  FFMA R0, R5, R5, R0 ;  /* 0x0000000505007223 */ /* 0x004fd00000000000 */
[----:B------:R-:W-:Y:S05]  /*0910*/  BRA.U UP0, `(.L_x_6) ;  /* 0xfffffffd00e47547 */ /* 0x000fea000b83ffff */
.L_x_1:
[----:B------:R-:W0:Y:S01]  /*0920*/  LDC.64 R4, c[0x0][0x388] ;  /* 0x0000e200ff047b82 */ /* 0x000e220000000a00 */
[----:B------:R-:W-:-:S04]  /*0930*/  IMAD R3, R2, R3, R6 ;  /* 0x0000000302037224 */ /* 0x000fc800078e0206 */
[----:B0-----:R-:W-:-:S05]  /*0940*/  IMAD.WIDE R2, R3, 0x4, R4 ;  /* 0x0000000403027825 */ /* 0x001fca00078e0204 */
[----:B------:R-:W-:Y:S01]  /*0950*/  STG.E desc[UR12][R2.64], R0 ;  /* 0x0000000002007986 */ /* 0x000fe2000c10190c */
[----:B------:R-:W-:Y:S05]  /*0960*/  EXIT ;  /* 0x000000000000794d */ /* 0x000fea0003800000 */
.L_x_7:
        /* <DEDUP_REMOVED lines=9> */
.L_x_19:


//--------------------- .text._Z15compute_x1_normPKfPfii --------------------------
	.section	.text._Z15compute_x1_normPKfPfii,"ax",@progbits
	.align	128
        .global         _Z15compute_x1_normPKfPfii
        .type           _Z15compute_x1_normPKfPfii,@function
        .size           _Z15compute_x1_normPKfPfii,(.L_x_20 - _Z15compute_x1_normPKfPfii)
        .other          _Z15compute_x1_normPKfPfii,@"STO_CUDA_ENTRY STV_DEFAULT"
_Z15compute_x1_normPKfPfii:
.text._Z15compute_x1_normPKfPfii:
[----:B------:R-:W0:Y:S01]  /*0000*/  LDC R1, c[0x0][0x37c] ;  /* 0x0000df00ff017b82 */ /* 0x000e220000000800 */
[----:B------:R-:W1:Y:S07]  /*0010*/  S2R R3, SR_TID.X ;  /* 0x0000000000037919 */ /* 0x000e6e0000002100 */
[----:B------:R-:W1:Y:S01]  /*0020*/  S2UR UR4, SR_CTAID.X ;  /* 0x00000000000479c3 */ /* 0x000e620000002500 */
[----:B------:R-:W-:Y:S07]  /*0030*/  BSSY.RECONVERGENT B6, `(.L_x_8) ;  /* 0x000000d000067945 */ /* 0x000fee0003800200 */
[----:B------:R-:W2:Y:S01]  /*0040*/  LDC R16, c[0x0][0x360] ;  /* 0x0000d800ff107b82 */ /* 0x000ea20000000800 */
[----:B-1----:R-:W-:Y:S01]  /*0050*/  LOP3.LUT P0, RZ, R3, UR4, RZ, 0xfc, !PT ;  /* 0x0000000403ff7c12 */ /* 0x002fe2000f80fcff */
[----:B--2---:R-:W-:-:S12]  /*0060*/  IMAD R16, R16, UR4, R3 ;  /* 0x0000000410107c24 */ /* 0x004fd8000f8e0203 */
[----:B0-----:R-:W-:Y:S05]  /*0070*/  @P0 BRA `(.L_x_9) ;  /* 0x0000000000200947 */ /* 0x001fea0003800000 */
[----:B------:R-:W-:Y:S01]  /*0080*/  MOV R0, 0x8 ;  /* 0x0000000800007802 */ /* 0x000fe20000000f00 */
[----:B------:R-:W0:Y:S01]  /*0090*/  LDCU.64 UR4, c[0x4][URZ] ;  /* 0x01000000ff0477ac */ /* 0x000e220008000a00 */
[----:B------:R-:W-:Y:S02]  /*00a0*/  CS2R R6, SRZ ;  /* 0x0000000000067805 */ /* 0x000fe4000001ff00 */
[----:B------:R1:W2:Y:S01]  /*00b0*/  LDC.64 R2, c[0x4][R0] ;  /* 0x0100000000027b82 */ /* 0x0002a20000000a00 */
[----:B0-----:R-:W-:Y:S02]  /*00c0*/  IMAD.U32 R4, RZ, RZ, UR4 ;  /* 0x00000004ff047e24 */ /* 0x001fe4000f8e00ff */
[----:B-1----:R-:W-:-:S07]  /*00d0*/  IMAD.U32 R5, RZ, RZ, UR5 ;  /* 0x00000005ff057e24 */ /* 0x002fce000f8e00ff */
[----:B------:R-:W-:-:S07]  /*00e0*/  LEPC R20, `(.L_x_9) ;  /* 0x000000001014794e */ /* 0x000fce0000000000 */
[----:B--2---:R-:W-:Y:S05]  /*00f0*/  CALL.ABS.NOINC R2 ;  /* 0x0000000002007343 */ /* 0x004fea0003c00000 */
.L_x_9:
[----:B------:R-:W-:Y:S05]  /*0100*/  BSYNC.RECONVERGENT B6 ;  /* 0x0000000000067941 */ /* 0x000fea0003800200 */
.L_x_8:
[----:B------:R-:W0:Y:S02]  /*0110*/  LDCU UR4, c[0x0][0x390] ;  /* 0x00007200ff0477ac */ /* 0x000e240008000800 */
[----:B0-----:R-:W-:-:S13]  /*0120*/  ISETP.GE.AND P0, PT, R16, UR4, PT ;  /* 0x0000000410007c0c */ /* 0x001fda000bf06270 */
[----:B------:R-:W-:Y:S05]  /*0130*/  @P0 EXIT ;  /* 0x000000000000094d */ /* 0x000fea0003800000 */
[----:B------:R-:W0:Y:S01]  /*0140*/  LDC R7, c[0x0][0x394] ;  /* 0x0000e500ff077b82 */ /* 0x000e220000000800 */
[----:B------:R-:W-:-:S07]  /*0150*/  IMAD.MOV.U32 R6, RZ, RZ, RZ ;  /* 0x000000ffff067224 */ /* 0x000fce00078e00ff */
[----:B------:R-:W1:Y:S01]  /*0160*/  LDC.64 R18, c[0x0][0x358] ;  /* 0x0000d600ff127b82 */ /* 0x000e620000000a00 */
[----:B0-----:R-:W-:-:S13]  /*0170*/  ISETP.GE.AND P0, PT, R7, 0x1, PT ;  /* 0x000000010700780c */ /* 0x001fda0003f06270 */
[----:B-1----:R-:W-:Y:S05]  /*0180*/  @!P0 BRA `(.L_x_10) ;  /* 0x0000000800188947 */ /* 0x002fea0003800000 */
[C---:B------:R-:W-:Y:S01]  /*0190*/  ISETP.GE.U32.AND P1, PT, R7.reuse, 0x10, PT ;  /* 0x000000100700780c */ /* 0x040fe20003f26070 */
[----:B------:R-:W-:Y:S01]  /*01a0*/  HFMA2 R6, -RZ, RZ, 0, 0 ;  /* 0x00000000ff067431 */ /* 0x000fe200000001ff */
[----:B------:R-:W-:Y:S01]  /*01b0*/  LOP3.LUT R26, R7, 0xf, RZ, 0xc0, !PT ;  /* 0x0000000f071a7812 */ /* 0x000fe200078ec0ff */
[----:B------:R-:W-:Y:S02]  /*01c0*/  IMAD R0, R16, R7, RZ ;  /* 0x0000000710007224 */ /* 0x000fe400078e02ff */
[----:B------:R-:W-:Y:S01]  /*01d0*/  IMAD.MOV.U32 R9, RZ, RZ, RZ ;  /* 0x000000ffff097224 */ /* 0x000fe200078e00ff */
[----:B------:R-:W-:-:S07]  /*01e0*/  ISETP.NE.AND P0, PT, R26, RZ, PT ;  /* 0x000000ff1a00720c */ /* 0x000fce0003f05270 */
[----:B------:R-:W-:Y:S06]  /*01f0*/  @!P1 BRA `(.L_x_11) ;  /* 0x0000000000d89947 */ /* 0x000fec0003800000 */
[----:B------:R-:W0:Y:S01]  /*0200*/  LDC.64 R2, c[0x0][0x380] ;  /* 0x0000e000ff027b82 */ /* 0x000e220000000a00 */
[----:B------:R-:W-:Y:S01]  /*0210*/  LOP3.LUT R9, R7, 0x7ffffff0, RZ, 0xc0, !PT ;  /* 0x7ffffff007097812 */ /* 0x000fe200078ec0ff */
[----:B------:R-:W-:Y:S01]  /*0220*/  BSSY.RECONVERGENT B0, `(.L_x_11) ;  /* 0x0000033000007945 */ /* 0x000fe20003800200 */
[----:B------:R-:W-:Y:S01]  /*0230*/  IMAD.MOV.U32 R6, RZ, RZ, RZ ;  /* 0x000000ffff067224 */ /* 0x000fe200078e00ff */
[----:B------:R-:W-:Y:S02]  /*0240*/  MOV R11, R0 ;  /* 0x00000000000b7202 */ /* 0x000fe40000000f00 */
[----:B------:R-:W-:Y:S01]  /*0250*/  IMAD.MOV R25, RZ, RZ, -R9 ;  /* 0x000000ffff197224 */ /* 0x000fe200078e0a09 */
[----:B0-----:R-:W-:-:S05]  /*0260*/  IADD3 R2, P1, PT, R2, 0x20, RZ ;  /* 0x0000002002027810 */ /* 0x001fca0007f3e0ff */
[----:B------:R-:W-:-:S08]  /*0270*/  IMAD.X R3, RZ, RZ, R3, P1 ;  /* 0x000000ffff037224 */ /* 0x000fd000008e0603 */
.L_x_12:
[C---:B------:R-:W-:Y:S01]  /*0280*/  R2UR UR4, R18.reuse ;  /* 0x00000000120472ca */ /* 0x040fe200000e0000 */
[----:B------:R-:W-:Y:S01]  /*0290*/  IMAD.WIDE R4, R11, 0x4, R2 ;  /* 0x000000040b047825 */ /* 0x000fe200078e0202 */
[C---:B------:R-:W-:Y:S02]  /*02a0*/  R2UR UR5, R19.reuse ;  /* 0x00000000130572ca */ /* 0x040fe400000e0000 */
[C---:B------:R-:W-:Y:S02]  /*02b0*/  R2UR UR6, R18.reuse ;  /* 0x00000000120672ca */ /* 0x040fe400000e0000 */
[C---:B------:R-:W-:Y:S02]  /*02c0*/  R2UR UR7, R19.reuse ;  /* 0x00000000130772ca */ /* 0x040fe400000e0000 */
[----:B------:R-:W-:Y:S02]  /*02d0*/  R2UR UR8, R18 ;  /* 0x00000000120872ca */ /* 0x000fe400000e0000 */
[----:B------:R-:W-:-:S05]  /*02e0*/  R2UR UR9, R19 ;  /* 0x00000000130972ca */ /* 0x000fca00000e0000 */
[----:B------:R-:W2:Y:S04]  /*02f0*/  LDG.E R21, desc[UR4][R4.64+-0x20] ;  /* 0xffffe00404157981 */ /* 0x000ea8000c1e1900 */
[----:B------:R-:W3:Y:S04]  /*0300*/  LDG.E R24, desc[UR6][R4.64+-0x1c] ;  /* 0xffffe40604187981 */ /* 0x000ee8000c1e1900 */
[----:B------:R-:W4:Y:S01]  /*0310*/  LDG.E R22, desc[UR8][R4.64+-0x18] ;  /* 0xffffe80804167981 */ /* 0x000f22000c1e1900 */
[----:B------:R-:W-:Y:S02]  /*0320*/  R2UR UR10, R18 ;  /* 0x00000000120a72ca */ /* 0x000fe400000e0000 */
[----:B------:R-:W-:Y:S01]  /*0330*/  R2UR UR11, R19 ;  /* 0x00000000130b72ca */ /* 0x000fe200000e0000 */
        /* <DEDUP_REMOVED lines=8> */
[----:B--2---:R-:W-:-:S03]  /*03c0*/  FFMA R23, R21, R21, R6 ;  /* 0x0000001515177223 */ /* 0x004fc60000000006 */
[----:B------:R-:W2:Y:S04]  /*03d0*/  LDG.E R21, desc[UR4][R4.64+0xc] ;  /* 0x00000c0404157981 */ /* 0x000ea8000c1e1900 */
[----:B------:R-:W2:Y:S01]  /*03e0*/  LDG.E R6, desc[UR6][R4.64+0x10] ;  /* 0x0000100604067981 */ /* 0x000ea2000c1e1900 */
[----:B---3--:R-:W-:-:S03]  /*03f0*/  FFMA R27, R24, R24, R23 ;  /* 0x00000018181b7223 */ /* 0x008fc60000000017 */
[----:B------:R-:W3:Y:S01]  /*0400*/  LDG.E R23, desc[UR8][R4.64+0x14] ;  /* 0x0000140804177981 */ /* 0x000ee2000c1e1900 */
[----:B----4-:R-:W-:-:S03]  /*0410*/  FFMA R27, R22, R22, R27 ;  /* 0x00000016161b7223 */ /* 0x010fc6000000001b */
[----:B------:R-:W4:Y:S04]  /*0420*/  LDG.E R22, desc[UR10][R4.64+0x18] ;  /* 0x0000180a04167981 */ /* 0x000f28000c1e1900 */
[----:B------:R-:W4:Y:S01]  /*0430*/  LDG.E R24, desc[UR4][R4.64+0x1c] ;  /* 0x00001c0404187981 */ /* 0x000f22000c1e1900 */
[----:B-----5:R-:W-:Y:S01]  /*0440*/  FFMA R27, R8, R8, R27 ;  /* 0x00000008081b7223 */ /* 0x020fe2000000001b */
[----:B------:R-:W-:Y:S02]  /*0450*/  VIADD R25, R25, 0x10 ;  /* 0x0000001019197836 */ /* 0x000fe40000000000 */
[----:B------:R-:W-:Y:S02]  /*0460*/  VIADD R11, R11, 0x10 ;  /* 0x000000100b0b7836 */ /* 0x000fe40000000000 */
[----:B------:R-:W-:Y:S01]  /*0470*/  FFMA R20, R20, R20, R27 ;  /* 0x0000001414147223 */ /* 0x000fe2000000001b */
[----:B------:R-:W-:-:S03]  /*0480*/  ISETP.NE.AND P1, PT, R25, RZ, PT ;  /* 0x000000ff1900720c */ /* 0x000fc60003f25270 */
[----:B------:R-:W-:-:S04]  /*0490*/  FFMA R20, R17, R17, R20 ;  /* 0x0000001111147223 */ /* 0x000fc80000000014 */
[----:B------:R-:W-:-:S04]  /*04a0*/  FFMA R15, R15, R15, R20 ;  /* 0x0000000f0f0f7223 */ /* 0x000fc80000000014 */
[----:B------:R-:W-:-:S04]  /*04b0*/  FFMA R14, R14, R14, R15 ;  /* 0x0000000e0e0e7223 */ /* 0x000fc8000000000f */
[----:B------:R-:W-:-:S04]  /*04c0*/  FFMA R13, R13, R13, R14 ;  /* 0x0000000d0d0d7223 */ /* 0x000fc8000000000e */
[----:B------:R-:W-:-:S04]  /*04d0*/  FFMA R13, R12, R12, R13 ;  /* 0x0000000c0c0d7223 */ /* 0x000fc8000000000d */
[----:B------:R-:W-:-:S04]  /*04e0*/  FFMA R10, R10, R10, R13 ;  /* 0x0000000a0a0a7223 */ /* 0x000fc8000000000d */
[----:B--2---:R-:W-:-:S04]  /*04f0*/  FFMA R21, R21, R21, R10 ;  /* 0x0000001515157223 */ /* 0x004fc8000000000a */
[----:B------:R-:W-:-:S04]  /*0500*/  FFMA R6, R6, R6, R21 ;  /* 0x0000000606067223 */ /* 0x000fc80000000015 */
[----:B---3--:R-:W-:-:S04]  /*0510*/  FFMA R23, R23, R23, R6 ;  /* 0x0000001717177223 */ /* 0x008fc80000000006 */
[----:B----4-:R-:W-:-:S04]  /*0520*/  FFMA R23, R22, R22, R23 ;  /* 0x0000001616177223 */ /* 0x010fc80000000017 */
[----:B------:R-:W-:Y:S01]  /*0530*/  FFMA R6, R24, R24, R23 ;  /* 0x0000001818067223 */ /* 0x000fe20000000017 */
[----:B------:R-:W-:Y:S06]  /*0540*/  @P1 BRA `(.L_x_12) ;  /* 0xfffffffc004c1947 */ /* 0x000fec000383ffff */
[----:B------:R-:W-:Y:S05]  /*0550*/  BSYNC.RECONVERGENT B0 ;  /* 0x0000000000007941 */ /* 0x000fea0003800200 */
.L_x_11:
[----:B------:R-:W-:Y:S04]  /*0560*/  BSSY.RECONVERGENT B0, `(.L_x_10) ;  /* 0x0000048000007945 */ /* 0x000fe80003800200 */
[----:B------:R-:W-:Y:S05]  /*0570*/  @!P0 BRA `(.L_x_13) ;  /* 0x0000000400188947 */ /* 0x000fea0003800000 */
[----:B------:R-:W-:Y:S02]  /*0580*/  ISETP.GE.U32.AND P0, PT, R26, 0x8, PT ;  /* 0x000000081a00780c */ /* 0x000fe40003f06070 */
[----:B------:R-:W-:-:S04]  /*0590*/  LOP3.LUT R11, R7, 0x7, RZ, 0xc0, !PT ;  /* 0x00000007070b7812 */ /* 0x000fc800078ec0ff */
[----:B------:R-:W-:-:S07]  /*05a0*/  ISETP.NE.AND P1, PT, R11, RZ, PT ;  /* 0x000000ff0b00720c */ /* 0x000fce0003f25270 */
[----:B------:R-:W-:Y:S06]  /*05b0*/  @!P0 BRA `(.L_x_14) ;  /* 0x0000000000708947 */ /* 0x000fec0003800000 */
[----:B------:R-:W0:Y:S01]  /*05c0*/  LDC.64 R2, c[0x0][0x380] ;  /* 0x0000e000ff027b82 */ /* 0x000e220000000a00 */
[----:B------:R-:W-:Y:S02]  /*05d0*/  R2UR UR4, R18 ;  /* 0x00000000120472ca */ /* 0x000fe400000e0000 */
[C---:B------:R-:W-:Y:S02]  /*05e0*/  R2UR UR5, R19.reuse ;  /* 0x00000000130572ca */ /* 0x040fe400000e0000 */
[----:B------:R-:W-:Y:S02]  /*05f0*/  IADD3 R5, PT, PT, R0, R9, RZ ;  /* 0x0000000900057210 */ /* 0x000fe40007ffe0ff */
[C---:B------:R-:W-:Y:S02]  /*0600*/  R2UR UR6, R18.reuse ;  /* 0x00000000120672ca */ /* 0x040fe400000e0000 */
[----:B------:R-:W-:Y:S02]  /*0610*/  R2UR UR7, R19 ;  /* 0x00000000130772ca */ /* 0x000fe400000e0000 */
[----:B------:R-:W-:-:S02]  /*0620*/  R2UR UR8, R18 ;  /* 0x00000000120872ca */ /* 0x000fc400000e0000 */
[C---:B------:R-:W-:Y:S02]  /*0630*/  R2UR UR9, R19.reuse ;  /* 0x00000000130972ca */ /* 0x040fe400000e0000 */
[----:B------:R-:W-:Y:S02]  /*0640*/  R2UR UR10, R18 ;  /* 0x00000000120a72ca */ /* 0x000fe400000e0000 */
[----:B------:R-:W-:Y:S01]  /*0650*/  R2UR UR11, R19 ;  /* 0x00000000130b72ca */ /* 0x000fe200000e0000 */
        /* <DEDUP_REMOVED lines=9> */
[----:B------:R-:W-:-:S02]  /*06f0*/  VIADD R9, R9, 0x8 ;  /* 0x0000000809097836 */ /* 0x000fc40000000000 */
        /* <DEDUP_REMOVED lines=8> */
.L_x_14:
[----:B------:R-:W-:Y:S05]  /*0780*/  @!P1 BRA `(.L_x_13) ;  /* 0x0000000000949947 */ /* 0x000fea0003800000 */
[----:B------:R-:W-:Y:S02]  /*0790*/  ISETP.GE.U32.AND P0, PT, R11, 0x4, PT ;  /* 0x000000040b00780c */ /* 0x000fe40003f06070 */
[----:B------:R-:W-:-:S04]  /*07a0*/  LOP3.LUT R7, R7, 0x3, RZ, 0xc0, !PT ;  /* 0x0000000307077812 */ /* 0x000fc800078ec0ff */
[----:B------:R-:W-:-:S07]  /*07b0*/  ISETP.NE.AND P1, PT, R7, RZ, PT ;  /* 0x000000ff0700720c */ /* 0x000fce0003f25270 */
[----:B------:R-:W-:Y:S06]  /*07c0*/  @!P0 BRA `(.L_x_15) ;  /* 0x0000000000508947 */ /* 0x000fec0003800000 */
[----:B------:R-:W0:Y:S01]  /*07d0*/  LDC.64 R2, c[0x0][0x380] ;  /* 0x0000e000ff027b82 */ /* 0x000e220000000a00 */
[----:B------:R-:W-:Y:S01]  /*07e0*/  R2UR UR4, R18 ;  /* 0x00000000120472ca */ /* 0x000fe200000e0000 */
[----:B------:R-:W-:Y:S01]  /*07f0*/  IMAD.IADD R5, R0, 0x1, R9 ;  /* 0x0000000100057824 */ /* 0x000fe200078e0209 */
[C---:B------:R-:W-:Y:S02]  /*0800*/  R2UR UR5, R19.reuse ;  /* 0x00000000130572ca */ /* 0x040fe400000e0000 */
[C---:B------:R-:W-:Y:S02]  /*0810*/  R2UR UR6, R18.reuse ;  /* 0x00000000120672ca */ /* 0x040fe400000e0000 */
[C---:B------:R-:W-:Y:S02]  /*0820*/  R2UR UR7, R19.reuse ;  /* 0x00000000130772ca */ /* 0x040fe400000e0000 */
[----:B------:R-:W-:Y:S02]  /*0830*/  R2UR UR8, R18 ;  /* 0x00000000120872ca */ /* 0x000fe400000e0000 */
[----:B------:R-:W-:-:S02]  /*0840*/  R2UR UR9, R19 ;  /* 0x00000000130972ca */ /* 0x000fc400000e0000 */
[----:B------:R-:W-:Y:S02]  /*0850*/  R2UR UR10, R18 ;  /* 0x00000000120a72ca */ /* 0x000fe400000e0000 */
[----:B------:R-:W-:Y:S01]  /*0860*/  R2UR UR11, R19 ;  /* 0x00000000130b72ca */ /* 0x000fe200000e0000 */
[----:B0-----:R-:W-:-:S05]  /*0870*/  IMAD.WIDE R2, R5, 0x4, R2 ;  /* 0x0000000405027825 */ /* 0x001fca00078e0202 */
[----:B------:R-:W2:Y:S04]  /*0880*/  LDG.E R5, desc[UR4][R2.64] ;  /* 0x0000000402057981 */ /* 0x000ea8000c1e1900 */
[----:B------:R-:W3:Y:S04]  /*0890*/  LDG.E R4, desc[UR6][R2.64+0x4] ;  /* 0x0000040602047981 */ /* 0x000ee8000c1e1900 */
[----:B------:R-:W4:Y:S04]  /*08a0*/  LDG.E R8, desc[UR8][R2.64+0x8] ;  /* 0x0000080802087981 */ /* 0x000f28000c1e1900 */
[----:B------:R-:W5:Y:S01]  /*08b0*/  LDG.E R10, desc[UR10][R2.64+0xc] ;  /* 0x00000c0a020a7981 */ /* 0x000f62000c1e1900 */
[----:B------:R-:W-:Y:S01]  /*08c0*/  IADD3 R9, PT, PT, R9, 0x4, RZ ;  /* 0x0000000409097810 */ /* 0x000fe20007ffe0ff */
[----:B--2---:R-:W-:-:S04]  /*08d0*/  FFMA R5, R5, R5, R6 ;  /* 0x0000000505057223 */ /* 0x004fc80000000006 */
[----:B---3--:R-:W-:-:S04]  /*08e0*/  FFMA R5, R4, R4, R5 ;  /* 0x0000000404057223 */ /* 0x008fc80000000005 */
[----:B----4-:R-:W-:-:S04]  /*08f0*/  FFMA R5, R8, R8, R5 ;  /* 0x0000000808057223 */ /* 0x010fc80000000005 */
[----:B-----5:R-:W-:-:S07]  /*0900*/  FFMA R6, R10, R10, R5 ;  /* 0x0000000a0a067223 */ /* 0x020fce0000000005 */
.L_x_15:
[----:B------:R-:W-:Y:S05]  /*0910*/  @!P1 BRA `(.L_x_13) ;  /* 0x0000000000309947 */ /* 0x000fea0003800000 */
[----:B------:R-:W0:Y:S01]  /*0920*/  LDC.64 R4, c[0x0][0x380] ;  /* 0x0000e000ff047b82 */ /* 0x000e220000000a00 */
[----:B------:R-:W-:Y:S02]  /*0930*/  IMAD.IADD R9, R0, 0x1, R9 ;  /* 0x0000000100097824 */ /* 0x000fe400078e0209 */
[----:B------:R-:W-:-:S07]  /*0940*/  IMAD.MOV R7, RZ, RZ, -R7 ;  /* 0x000000ffff077224 */ /* 0x000fce00078e0a07 */
.L_x_16:
[----:B------:R-:W-:Y:S01]  /*0950*/  R2UR UR4, R18 ;  /* 0x00000000120472ca */ /* 0x000fe200000e0000 */
[----:B0-----:R-:W-:Y:S01]  /*0960*/  IMAD.WIDE R2, R9, 0x4, R4 ;  /* 0x0000000409027825 */ /* 0x001fe200078e0204 */
[----:B------:R-:W-:-:S13]  /*0970*/  R2UR UR5, R19 ;  /* 0x00000000130572ca */ /* 0x000fda00000e0000 */
[----:B------:R-:W2:Y:S01]  /*0980*/  LDG.E R3, desc[UR4][R2.64] ;  /* 0x0000000402037981 */ /* 0x000ea2000c1e1900 */
[----:B------:R-:W-:Y:S01]  /*0990*/  IADD3 R7, PT, PT, R7, 0x1, RZ ;  /* 0x0000000107077810 */ /* 0x000fe20007ffe0ff */
[----:B------:R-:W-:-:S03]  /*09a0*/  VIADD R9, R9, 0x1 ;  /* 0x0000000109097836 */ /* 0x000fc60000000000 */
[----:B------:R-:W-:Y:S01]  /*09b0*/  ISETP.NE.AND P0, PT, R7, RZ, PT ;  /* 0x000000ff0700720c */ /* 0x000fe20003f05270 */
[----:B--2---:R-:W-:-:S12]  /*09c0*/  FFMA R6, R3, R3, R6 ;  /* 0x0000000303067223 */ /* 0x004fd80000000006 */
[----:B------:R-:W-:Y:S05]  /*09d0*/  @P0 BRA `(.L_x_16) ;  /* 0xfffffffc00dc0947 */ /* 0x000fea000383ffff */
.L_x_13:
[----:B------:R-:W-:Y:S05]  /*09e0*/  BSYNC.RECONVERGENT B0 ;  /* 0x0000000000007941 */ /* 0x000fea0003800200 */
.L_x_10:
[----:B------:R-:W0:Y:S01]  /*09f0*/  LDC.64 R2, c[0x0][0x388] ;  /* 0x0000e200ff027b82 */ /* 0x000e220000000a00 */
[----:B------:R-:W-:Y:S02]  /*0a00*/  R2UR UR4, R18 ;  /* 0x00000000120472ca */ /* 0x000fe400000e0000 */
[----:B------:R-:W-:Y:S01]  /*0a10*/  R2UR UR5, R19 ;  /* 0x00000000130572ca */ /* 0x000fe200000e0000 */
[----:B0-----:R-:W-:-:S12]  /*0a20*/  IMAD.WIDE R16, R16, 0x4, R2 ;  /* 0x0000000410107825 */ /* 0x001fd800078e0202 */
[----:B------:R-:W-:Y:S01]  /*0a30*/  STG.E desc[UR4][R16.64], R6 ;  /* 0x0000000610007986 */ /* 0x000fe2000c101904 */
[----:B------:R-:W-:Y:S05]  /*0a40*/  EXIT ;  /* 0x000000000000794d */ /* 0x000fea0003800000 */
.L_x_17:
        /* <DEDUP_REMOVED lines=11> */
.L_x_20:


//--------------------- .nv.global.init           --------------------------
	.section	.nv.global.init,"aw",@progbits
.nv.global.init:
	.type		$str,@object
	.size		$str,(.L_0 - $str)
$str:
        /*0000*/ 	.byte	0x63, 0x6f, 0x6d, 0x70, 0x75, 0x74, 0x65, 0x5f, 0x78, 0x31, 0x5f, 0x6e, 0x6f, 0x72, 0x6d, 0x20
        /*0010*/ 	.byte	0x6b, 0x65, 0x72, 0x6e, 0x65, 0x6c, 0x20, 0x73, 0x74, 0x61, 0x72, 0x74, 0x65, 0x64, 0x0a, 0x00
.L_0:


//--------------------- .nv.shared.reserved.0     --------------------------
	.section	.nv.shared.reserved.0,"aw",@nobits
	.weak		__nv_reservedSMEM_offset_0_alias
	.size		__nv_reservedSMEM_offset_0_alias, 0, 64
	.other		__nv_reservedSMEM_offset_0_alias,@"STO_CUDA_RESERVED_SHARED STV_DEFAULT"
__nv_reservedSMEM_offset_0_alias:
	.zero		0
	.zero		64


//--------------------- .nv.constant0._Z9add_normsPfPKfS1_ii --------------------------
	.section	.nv.constant0._Z9add_normsPfPKfS1_ii,"a",@progbits
	.sectionflags	@""
	.align	4
.nv.constant0._Z9add_normsPfPKfS1_ii:
	.zero		928


//--------------------- .nv.constant0._Z15compute_x2_normPKfPfiii --------------------------
	.section	.nv.constant0._Z15compute_x2_normPKfPfiii,"a",@progbits
	.sectionflags	@""
	.align	4
.nv.constant0._Z15compute_x2_normPKfPfiii:
	.zero		924


//--------------------- .nv.constant0._Z15compute_x1_normPKfPfii --------------------------
	.section	.nv.constant0._Z15compute_x1_normPKfPfii,"a",@progbits
	.sectionflags	@""
	.align	4
.nv.constant0._Z15compute_x1_normPKfPfii:
	.zero		920


//--------------------- SYMBOLS --------------------------

	.type		.nv.reservedSmem.offset0,@object
	.size		.nv.reservedSmem.offset0,0x4
	.type		vprintf,@function
